//
// Generated by NVIDIA NVVM Compiler
//
// Compiler Build ID: CL-36424714
// Cuda compilation tools, release 13.0, V13.0.88
// Based on NVVM 20.0.0
//

.version 9.0
.target sm_100
.address_size 64

	// .globl	_Z16matmul_v1_kernelPKfS0_Pfiii
// _ZZ16matmul_v2_kernelILi32EEvPKfS1_PfiiiE7A_shmem has been demoted
// _ZZ16matmul_v2_kernelILi32EEvPKfS1_PfiiiE7B_shmem has been demoted
// _ZZ16matmul_v3_kernelILi128ELi128ELi32ELi256EEvPKfS1_PfiiiE7A_shmem has been demoted
// _ZZ16matmul_v3_kernelILi128ELi128ELi32ELi256EEvPKfS1_PfiiiE7B_shmem has been demoted
// _ZZ16matmul_v4_kernelILi128ELi128ELi32ELi256ELi32EEvPKfS1_PfiiiE7A_shmem has been demoted

.visible .entry _Z16matmul_v1_kernelPKfS0_Pfiii(
	.param .u64 .ptr .align 1 _Z16matmul_v1_kernelPKfS0_Pfiii_param_0,
	.param .u64 .ptr .align 1 _Z16matmul_v1_kernelPKfS0_Pfiii_param_1,
	.param .u64 .ptr .align 1 _Z16matmul_v1_kernelPKfS0_Pfiii_param_2,
	.param .u32 _Z16matmul_v1_kernelPKfS0_Pfiii_param_3,
	.param .u32 _Z16matmul_v1_kernelPKfS0_Pfiii_param_4,
	.param .u32 _Z16matmul_v1_kernelPKfS0_Pfiii_param_5
)
{
	.reg .pred 	%p<13>;
	.reg .b32 	%r<41>;
	.reg .b32 	%f<68>;
	.reg .b64 	%rd<53>;

	ld.param.u64 	%rd7, [_Z16matmul_v1_kernelPKfS0_Pfiii_param_0];
	ld.param.u64 	%rd8, [_Z16matmul_v1_kernelPKfS0_Pfiii_param_1];
	ld.param.u64 	%rd6, [_Z16matmul_v1_kernelPKfS0_Pfiii_param_2];
	ld.param.u32 	%r20, [_Z16matmul_v1_kernelPKfS0_Pfiii_param_3];
	ld.param.u32 	%r18, [_Z16matmul_v1_kernelPKfS0_Pfiii_param_4];
	ld.param.u32 	%r19, [_Z16matmul_v1_kernelPKfS0_Pfiii_param_5];
	cvta.to.global.u64 	%rd1, %rd8;
	cvta.to.global.u64 	%rd2, %rd7;
	mov.u32 	%r21, %ctaid.x;
	mov.u32 	%r22, %ntid.x;
	mov.u32 	%r23, %tid.x;
	mad.lo.s32 	%r1, %r21, %r22, %r23;
	mov.u32 	%r24, %ctaid.y;
	mov.u32 	%r25, %ntid.y;
	mov.u32 	%r26, %tid.y;
	mad.lo.s32 	%r2, %r24, %r25, %r26;
	setp.ge.s32 	%p1, %r2, %r20;
	setp.ge.s32 	%p2, %r1, %r18;
	or.pred  	%p3, %p1, %p2;
	@%p3 bra 	$L__BB0_14;
	setp.lt.s32 	%p4, %r19, 1;
	mov.f32 	%f67, 0f00000000;
	@%p4 bra 	$L__BB0_13;
	mul.lo.s32 	%r3, %r19, %r2;
	and.b32  	%r4, %r19, 7;
	setp.lt.u32 	%p5, %r19, 8;
	mov.f32 	%f67, 0f00000000;
	mov.b32 	%r39, 0;
	@%p5 bra 	$L__BB0_5;
	and.b32  	%r39, %r19, 2147483640;
	neg.s32 	%r37, %r39;
	shl.b32 	%r7, %r18, 3;
	mul.wide.u32 	%rd9, %r3, 4;
	add.s64 	%rd10, %rd9, %rd2;
	add.s64 	%rd52, %rd10, 16;
	mov.f32 	%f67, 0f00000000;
	mul.wide.s32 	%rd13, %r18, 4;
	mov.u32 	%r36, %r1;
$L__BB0_4:
	.pragma "nounroll";
	ld.global.f32 	%f17, [%rd52+-16];
	mul.wide.s32 	%rd11, %r36, 4;
	add.s64 	%rd12, %rd1, %rd11;
	ld.global.f32 	%f18, [%rd12];
	fma.rn.f32 	%f19, %f17, %f18, %f67;
	ld.global.f32 	%f20, [%rd52+-12];
	add.s64 	%rd14, %rd12, %rd13;
	ld.global.f32 	%f21, [%rd14];
	fma.rn.f32 	%f22, %f20, %f21, %f19;
	ld.global.f32 	%f23, [%rd52+-8];
	add.s64 	%rd15, %rd14, %rd13;
	ld.global.f32 	%f24, [%rd15];
	fma.rn.f32 	%f25, %f23, %f24, %f22;
	ld.global.f32 	%f26, [%rd52+-4];
	add.s64 	%rd16, %rd15, %rd13;
	ld.global.f32 	%f27, [%rd16];
	fma.rn.f32 	%f28, %f26, %f27, %f25;
	ld.global.f32 	%f29, [%rd52];
	add.s64 	%rd17, %rd16, %rd13;
	ld.global.f32 	%f30, [%rd17];
	fma.rn.f32 	%f31, %f29, %f30, %f28;
	ld.global.f32 	%f32, [%rd52+4];
	add.s64 	%rd18, %rd17, %rd13;
	ld.global.f32 	%f33, [%rd18];
	fma.rn.f32 	%f34, %f32, %f33, %f31;
	ld.global.f32 	%f35, [%rd52+8];
	add.s64 	%rd19, %rd18, %rd13;
	ld.global.f32 	%f36, [%rd19];
	fma.rn.f32 	%f37, %f35, %f36, %f34;
	ld.global.f32 	%f38, [%rd52+12];
	add.s64 	%rd20, %rd19, %rd13;
	ld.global.f32 	%f39, [%rd20];
	fma.rn.f32 	%f67, %f38, %f39, %f37;
	add.s32 	%r37, %r37, 8;
	add.s32 	%r36, %r36, %r7;
	add.s64 	%rd52, %rd52, 32;
	setp.ne.s32 	%p6, %r37, 0;
	@%p6 bra 	$L__BB0_4;
$L__BB0_5:
	setp.eq.s32 	%p7, %r4, 0;
	@%p7 bra 	$L__BB0_13;
	and.b32  	%r13, %r19, 3;
	setp.lt.u32 	%p8, %r4, 4;
	@%p8 bra 	$L__BB0_8;
	add.s32 	%r28, %r39, %r3;
	mul.wide.u32 	%rd21, %r28, 4;
	add.s64 	%rd22, %rd2, %rd21;
	ld.global.f32 	%f41, [%rd22];
	mad.lo.s32 	%r29, %r39, %r18, %r1;
	mul.wide.s32 	%rd23, %r29, 4;
	add.s64 	%rd24, %rd1, %rd23;
	ld.global.f32 	%f42, [%rd24];
	fma.rn.f32 	%f43, %f41, %f42, %f67;
	cvt.u64.u32 	%rd25, %r3;
	cvt.u64.u32 	%rd26, %r39;
	add.s64 	%rd27, %rd26, %rd25;
	shl.b64 	%rd28, %rd27, 2;
	add.s64 	%rd29, %rd2, %rd28;
	ld.global.f32 	%f44, [%rd29+4];
	mul.wide.s32 	%rd30, %r18, 4;
	add.s64 	%rd31, %rd24, %rd30;
	ld.global.f32 	%f45, [%rd31];
	fma.rn.f32 	%f46, %f44, %f45, %f43;
	ld.global.f32 	%f47, [%rd29+8];
	add.s64 	%rd32, %rd31, %rd30;
	ld.global.f32 	%f48, [%rd32];
	fma.rn.f32 	%f49, %f47, %f48, %f46;
	ld.global.f32 	%f50, [%rd29+12];
	add.s64 	%rd33, %rd32, %rd30;
	ld.global.f32 	%f51, [%rd33];
	fma.rn.f32 	%f67, %f50, %f51, %f49;
	add.s32 	%r39, %r39, 4;
$L__BB0_8:
	setp.eq.s32 	%p9, %r13, 0;
	@%p9 bra 	$L__BB0_13;
	setp.eq.s32 	%p10, %r13, 1;
	@%p10 bra 	$L__BB0_11;
	add.s32 	%r30, %r39, %r3;
	mul.wide.u32 	%rd34, %r30, 4;
	add.s64 	%rd35, %rd2, %rd34;
	ld.global.f32 	%f53, [%rd35];
	mad.lo.s32 	%r31, %r39, %r18, %r1;
	mul.wide.s32 	%rd36, %r31, 4;
	add.s64 	%rd37, %rd1, %rd36;
	ld.global.f32 	%f54, [%rd37];
	fma.rn.f32 	%f55, %f53, %f54, %f67;
	cvt.u64.u32 	%rd38, %r3;
	cvt.u64.u32 	%rd39, %r39;
	add.s64 	%rd40, %rd39, %rd38;
	shl.b64 	%rd41, %rd40, 2;
	add.s64 	%rd42, %rd2, %rd41;
	ld.global.f32 	%f56, [%rd42+4];
	mul.wide.s32 	%rd43, %r18, 4;
	add.s64 	%rd44, %rd37, %rd43;
	ld.global.f32 	%f57, [%rd44];
	fma.rn.f32 	%f67, %f56, %f57, %f55;
	add.s32 	%r39, %r39, 2;
$L__BB0_11:
	and.b32  	%r32, %r19, 1;
	setp.eq.b32 	%p11, %r32, 1;
	not.pred 	%p12, %p11;
	@%p12 bra 	$L__BB0_13;
	add.s32 	%r33, %r39, %r3;
	mul.wide.u32 	%rd45, %r33, 4;
	add.s64 	%rd46, %rd2, %rd45;
	ld.global.f32 	%f58, [%rd46];
	mad.lo.s32 	%r34, %r39, %r18, %r1;
	mul.wide.s32 	%rd47, %r34, 4;
	add.s64 	%rd48, %rd1, %rd47;
	ld.global.f32 	%f59, [%rd48];
	fma.rn.f32 	%f67, %f58, %f59, %f67;
$L__BB0_13:
	mad.lo.s32 	%r35, %r18, %r2, %r1;
	cvta.to.global.u64 	%rd49, %rd6;
	mul.wide.s32 	%rd50, %r35, 4;
	add.s64 	%rd51, %rd49, %rd50;
	st.global.f32 	[%rd51], %f67;
$L__BB0_14:
	ret;

}
	// .globl	_Z16matmul_v2_kernelILi32EEvPKfS1_Pfiii
.visible .entry _Z16matmul_v2_kernelILi32EEvPKfS1_Pfiii(
	.param .u64 .ptr .align 1 _Z16matmul_v2_kernelILi32EEvPKfS1_Pfiii_param_0,
	.param .u64 .ptr .align 1 _Z16matmul_v2_kernelILi32EEvPKfS1_Pfiii_param_1,
	.param .u64 .ptr .align 1 _Z16matmul_v2_kernelILi32EEvPKfS1_Pfiii_param_2,
	.param .u32 _Z16matmul_v2_kernelILi32EEvPKfS1_Pfiii_param_3,
	.param .u32 _Z16matmul_v2_kernelILi32EEvPKfS1_Pfiii_param_4,
	.param .u32 _Z16matmul_v2_kernelILi32EEvPKfS1_Pfiii_param_5
)
{
	.reg .pred 	%p<12>;
	.reg .b32 	%r<38>;
	.reg .b32 	%f<111>;
	.reg .b64 	%rd<27>;
	// demoted variable
	.shared .align 4 .b8 _ZZ16matmul_v2_kernelILi32EEvPKfS1_PfiiiE7A_shmem[4096];
	// demoted variable
	.shared .align 4 .b8 _ZZ16matmul_v2_kernelILi32EEvPKfS1_PfiiiE7B_shmem[4096];
	ld.param.u64 	%rd8, [_Z16matmul_v2_kernelILi32EEvPKfS1_Pfiii_param_0];
	ld.param.u64 	%rd9, [_Z16matmul_v2_kernelILi32EEvPKfS1_Pfiii_param_1];
	ld.param.u64 	%rd10, [_Z16matmul_v2_kernelILi32EEvPKfS1_Pfiii_param_2];
	ld.param.u32 	%r15, [_Z16matmul_v2_kernelILi32EEvPKfS1_Pfiii_param_3];
	ld.param.u32 	%r16, [_Z16matmul_v2_kernelILi32EEvPKfS1_Pfiii_param_4];
	ld.param.u32 	%r17, [_Z16matmul_v2_kernelILi32EEvPKfS1_Pfiii_param_5];
	mov.u32 	%r1, %tid.x;
	mov.u32 	%r2, %tid.y;
	mov.u32 	%r18, %ctaid.y;
	shl.b32 	%r3, %r18, 5;
	mov.u32 	%r19, %ctaid.x;
	shl.b32 	%r4, %r19, 5;
	setp.lt.s32 	%p1, %r17, 1;
	mov.f32 	%f110, 0f00000000;
	@%p1 bra 	$L__BB1_7;
	mul.lo.s32 	%r21, %r17, %r3;
	sub.s32 	%r5, %r15, %r3;
	mad.lo.s32 	%r22, %r17, %r2, %r1;
	shl.b32 	%r23, %r2, 7;
	mov.u32 	%r24, _ZZ16matmul_v2_kernelILi32EEvPKfS1_PfiiiE7A_shmem;
	add.s32 	%r6, %r24, %r23;
	shl.b32 	%r25, %r1, 2;
	add.s32 	%r7, %r6, %r25;
	sub.s32 	%r8, %r16, %r4;
	mad.lo.s32 	%r26, %r16, %r2, %r1;
	mov.u32 	%r27, _ZZ16matmul_v2_kernelILi32EEvPKfS1_PfiiiE7B_shmem;
	add.s32 	%r10, %r27, %r25;
	add.s32 	%r9, %r10, %r23;
	shl.b32 	%r28, %r16, 5;
	mul.wide.s32 	%rd11, %r21, 4;
	mul.wide.u32 	%rd12, %r22, 4;
	add.s64 	%rd13, %rd11, %rd12;
	cvta.to.global.u64 	%rd14, %rd8;
	add.s64 	%rd26, %rd14, %rd13;
	mul.wide.s32 	%rd15, %r4, 4;
	mul.wide.s32 	%rd16, %r26, 4;
	add.s64 	%rd17, %rd15, %rd16;
	cvta.to.global.u64 	%rd18, %rd9;
	add.s64 	%rd25, %rd18, %rd17;
	mul.wide.s32 	%rd3, %r28, 4;
	mov.f32 	%f110, 0f00000000;
	mov.b32 	%r37, 0;
	mov.u32 	%r36, %r17;
$L__BB1_2:
	setp.ge.s32 	%p2, %r2, %r5;
	setp.ge.s32 	%p3, %r1, %r36;
	mov.f32 	%f108, 0f00000000;
	or.pred  	%p4, %p2, %p3;
	@%p4 bra 	$L__BB1_4;
	ld.global.f32 	%f108, [%rd26];
$L__BB1_4:
	setp.ge.s32 	%p5, %r1, %r8;
	st.shared.f32 	[%r7], %f108;
	setp.ge.s32 	%p6, %r2, %r36;
	mov.f32 	%f109, 0f00000000;
	or.pred  	%p7, %p6, %p5;
	@%p7 bra 	$L__BB1_6;
	ld.global.f32 	%f109, [%rd25];
$L__BB1_6:
	st.shared.f32 	[%r9], %f109;
	bar.sync 	0;
	ld.shared.f32 	%f12, [%r6];
	ld.shared.f32 	%f13, [%r10];
	fma.rn.f32 	%f14, %f12, %f13, %f110;
	ld.shared.f32 	%f15, [%r6+4];
	ld.shared.f32 	%f16, [%r10+128];
	fma.rn.f32 	%f17, %f15, %f16, %f14;
	ld.shared.f32 	%f18, [%r6+8];
	ld.shared.f32 	%f19, [%r10+256];
	fma.rn.f32 	%f20, %f18, %f19, %f17;
	ld.shared.f32 	%f21, [%r6+12];
	ld.shared.f32 	%f22, [%r10+384];
	fma.rn.f32 	%f23, %f21, %f22, %f20;
	ld.shared.f32 	%f24, [%r6+16];
	ld.shared.f32 	%f25, [%r10+512];
	fma.rn.f32 	%f26, %f24, %f25, %f23;
	ld.shared.f32 	%f27, [%r6+20];
	ld.shared.f32 	%f28, [%r10+640];
	fma.rn.f32 	%f29, %f27, %f28, %f26;
	ld.shared.f32 	%f30, [%r6+24];
	ld.shared.f32 	%f31, [%r10+768];
	fma.rn.f32 	%f32, %f30, %f31, %f29;
	ld.shared.f32 	%f33, [%r6+28];
	ld.shared.f32 	%f34, [%r10+896];
	fma.rn.f32 	%f35, %f33, %f34, %f32;
	ld.shared.f32 	%f36, [%r6+32];
	ld.shared.f32 	%f37, [%r10+1024];
	fma.rn.f32 	%f38, %f36, %f37, %f35;
	ld.shared.f32 	%f39, [%r6+36];
	ld.shared.f32 	%f40, [%r10+1152];
	fma.rn.f32 	%f41, %f39, %f40, %f38;
	ld.shared.f32 	%f42, [%r6+40];
	ld.shared.f32 	%f43, [%r10+1280];
	fma.rn.f32 	%f44, %f42, %f43, %f41;
	ld.shared.f32 	%f45, [%r6+44];
	ld.shared.f32 	%f46, [%r10+1408];
	fma.rn.f32 	%f47, %f45, %f46, %f44;
	ld.shared.f32 	%f48, [%r6+48];
	ld.shared.f32 	%f49, [%r10+1536];
	fma.rn.f32 	%f50, %f48, %f49, %f47;
	ld.shared.f32 	%f51, [%r6+52];
	ld.shared.f32 	%f52, [%r10+1664];
	fma.rn.f32 	%f53, %f51, %f52, %f50;
	ld.shared.f32 	%f54, [%r6+56];
	ld.shared.f32 	%f55, [%r10+1792];
	fma.rn.f32 	%f56, %f54, %f55, %f53;
	ld.shared.f32 	%f57, [%r6+60];
	ld.shared.f32 	%f58, [%r10+1920];
	fma.rn.f32 	%f59, %f57, %f58, %f56;
	ld.shared.f32 	%f60, [%r6+64];
	ld.shared.f32 	%f61, [%r10+2048];
	fma.rn.f32 	%f62, %f60, %f61, %f59;
	ld.shared.f32 	%f63, [%r6+68];
	ld.shared.f32 	%f64, [%r10+2176];
	fma.rn.f32 	%f65, %f63, %f64, %f62;
	ld.shared.f32 	%f66, [%r6+72];
	ld.shared.f32 	%f67, [%r10+2304];
	fma.rn.f32 	%f68, %f66, %f67, %f65;
	ld.shared.f32 	%f69, [%r6+76];
	ld.shared.f32 	%f70, [%r10+2432];
	fma.rn.f32 	%f71, %f69, %f70, %f68;
	ld.shared.f32 	%f72, [%r6+80];
	ld.shared.f32 	%f73, [%r10+2560];
	fma.rn.f32 	%f74, %f72, %f73, %f71;
	ld.shared.f32 	%f75, [%r6+84];
	ld.shared.f32 	%f76, [%r10+2688];
	fma.rn.f32 	%f77, %f75, %f76, %f74;
	ld.shared.f32 	%f78, [%r6+88];
	ld.shared.f32 	%f79, [%r10+2816];
	fma.rn.f32 	%f80, %f78, %f79, %f77;
	ld.shared.f32 	%f81, [%r6+92];
	ld.shared.f32 	%f82, [%r10+2944];
	fma.rn.f32 	%f83, %f81, %f82, %f80;
	ld.shared.f32 	%f84, [%r6+96];
	ld.shared.f32 	%f85, [%r10+3072];
	fma.rn.f32 	%f86, %f84, %f85, %f83;
	ld.shared.f32 	%f87, [%r6+100];
	ld.shared.f32 	%f88, [%r10+3200];
	fma.rn.f32 	%f89, %f87, %f88, %f86;
	ld.shared.f32 	%f90, [%r6+104];
	ld.shared.f32 	%f91, [%r10+3328];
	fma.rn.f32 	%f92, %f90, %f91, %f89;
	ld.shared.f32 	%f93, [%r6+108];
	ld.shared.f32 	%f94, [%r10+3456];
	fma.rn.f32 	%f95, %f93, %f94, %f92;
	ld.shared.f32 	%f96, [%r6+112];
	ld.shared.f32 	%f97, [%r10+3584];
	fma.rn.f32 	%f98, %f96, %f97, %f95;
	ld.shared.f32 	%f99, [%r6+116];
	ld.shared.f32 	%f100, [%r10+3712];
	fma.rn.f32 	%f101, %f99, %f100, %f98;
	ld.shared.f32 	%f102, [%r6+120];
	ld.shared.f32 	%f103, [%r10+3840];
	fma.rn.f32 	%f104, %f102, %f103, %f101;
	ld.shared.f32 	%f105, [%r6+124];
	ld.shared.f32 	%f106, [%r10+3968];
	fma.rn.f32 	%f110, %f105, %f106, %f104;
	bar.sync 	0;
	add.s32 	%r37, %r37, 32;
	add.s64 	%rd26, %rd26, 128;
	add.s64 	%rd25, %rd25, %rd3;
	add.s32 	%r36, %r36, -32;
	setp.lt.s32 	%p8, %r37, %r17;
	@%p8 bra 	$L__BB1_2;
$L__BB1_7:
	sub.s32 	%r31, %r15, %r3;
	setp.ge.s32 	%p9, %r2, %r31;
	sub.s32 	%r32, %r16, %r4;
	setp.ge.s32 	%p10, %r1, %r32;
	or.pred  	%p11, %p9, %p10;
	@%p11 bra 	$L__BB1_9;
	mad.lo.s32 	%r34, %r16, %r2, %r1;
	cvt.s64.s32 	%rd19, %r34;
	mad.lo.s32 	%r35, %r16, %r3, %r4;
	cvt.s64.s32 	%rd20, %r35;
	add.s64 	%rd21, %rd20, %rd19;
	cvta.to.global.u64 	%rd22, %rd10;
	shl.b64 	%rd23, %rd21, 2;
	add.s64 	%rd24, %rd22, %rd23;
	st.global.f32 	[%rd24], %f110;
$L__BB1_9:
	ret;

}
	// .globl	_Z16matmul_v3_kernelILi128ELi128ELi32ELi256EEvPKfS1_Pfiii
.visible .entry _Z16matmul_v3_kernelILi128ELi128ELi32ELi256EEvPKfS1_Pfiii(
	.param .u64 .ptr .align 1 _Z16matmul_v3_kernelILi128ELi128ELi32ELi256EEvPKfS1_Pfiii_param_0,
	.param .u64 .ptr .align 1 _Z16matmul_v3_kernelILi128ELi128ELi32ELi256EEvPKfS1_Pfiii_param_1,
	.param .u64 .ptr .align 1 _Z16matmul_v3_kernelILi128ELi128ELi32ELi256EEvPKfS1_Pfiii_param_2,
	.param .u32 _Z16matmul_v3_kernelILi128ELi128ELi32ELi256EEvPKfS1_Pfiii_param_3,
	.param .u32 _Z16matmul_v3_kernelILi128ELi128ELi32ELi256EEvPKfS1_Pfiii_param_4,
	.param .u32 _Z16matmul_v3_kernelILi128ELi128ELi32ELi256EEvPKfS1_Pfiii_param_5
)
{
	.local .align 16 .b8 	__local_depot2[256];
	.reg .b64 	%SP;
	.reg .b64 	%SPL;
	.reg .pred 	%p<72>;
	.reg .b32 	%r<251>;
	.reg .b32 	%f<160>;
	.reg .b64 	%rd<105>;
	// demoted variable
	.shared .align 4 .b8 _ZZ16matmul_v3_kernelILi128ELi128ELi32ELi256EEvPKfS1_PfiiiE7A_shmem[16384];
	// demoted variable
	.shared .align 4 .b8 _ZZ16matmul_v3_kernelILi128ELi128ELi32ELi256EEvPKfS1_PfiiiE7B_shmem[16384];
	mov.u64 	%SPL, __local_depot2;
	ld.param.u64 	%rd27, [_Z16matmul_v3_kernelILi128ELi128ELi32ELi256EEvPKfS1_Pfiii_param_0];
	ld.param.u64 	%rd28, [_Z16matmul_v3_kernelILi128ELi128ELi32ELi256EEvPKfS1_Pfiii_param_1];
	ld.param.u64 	%rd29, [_Z16matmul_v3_kernelILi128ELi128ELi32ELi256EEvPKfS1_Pfiii_param_2];
	ld.param.u32 	%r123, [_Z16matmul_v3_kernelILi128ELi128ELi32ELi256EEvPKfS1_Pfiii_param_3];
	ld.param.u32 	%r124, [_Z16matmul_v3_kernelILi128ELi128ELi32ELi256EEvPKfS1_Pfiii_param_4];
	ld.param.u32 	%r125, [_Z16matmul_v3_kernelILi128ELi128ELi32ELi256EEvPKfS1_Pfiii_param_5];
	cvta.to.global.u64 	%rd1, %rd27;
	cvta.to.global.u64 	%rd2, %rd28;
	cvta.to.global.u64 	%rd3, %rd29;
	add.u64 	%rd4, %SPL, 0;
	mov.u32 	%r223, %tid.x;
	mov.u32 	%r126, %ctaid.x;
	add.s32 	%r127, %r124, 127;
	shr.s32 	%r128, %r127, 31;
	shr.u32 	%r129, %r128, 25;
	add.s32 	%r130, %r127, %r129;
	shr.s32 	%r131, %r130, 7;
	div.s32 	%r132, %r126, %r131;
	mul.lo.s32 	%r133, %r132, %r131;
	sub.s32 	%r134, %r126, %r133;
	shl.b32 	%r2, %r132, 7;
	shl.b32 	%r3, %r134, 7;
	mad.lo.s32 	%r135, %r2, %r124, %r3;
	cvt.s64.s32 	%rd5, %r135;
	mov.f32 	%f61, 0f00000000;
	st.local.v4.f32 	[%rd4], {%f61, %f61, %f61, %f61};
	st.local.v4.f32 	[%rd4+16], {%f61, %f61, %f61, %f61};
	st.local.v4.f32 	[%rd4+32], {%f61, %f61, %f61, %f61};
	st.local.v4.f32 	[%rd4+48], {%f61, %f61, %f61, %f61};
	st.local.v4.f32 	[%rd4+64], {%f61, %f61, %f61, %f61};
	st.local.v4.f32 	[%rd4+80], {%f61, %f61, %f61, %f61};
	st.local.v4.f32 	[%rd4+96], {%f61, %f61, %f61, %f61};
	st.local.v4.f32 	[%rd4+112], {%f61, %f61, %f61, %f61};
	st.local.v4.f32 	[%rd4+128], {%f61, %f61, %f61, %f61};
	st.local.v4.f32 	[%rd4+144], {%f61, %f61, %f61, %f61};
	st.local.v4.f32 	[%rd4+160], {%f61, %f61, %f61, %f61};
	st.local.v4.f32 	[%rd4+176], {%f61, %f61, %f61, %f61};
	st.local.v4.f32 	[%rd4+192], {%f61, %f61, %f61, %f61};
	st.local.v4.f32 	[%rd4+208], {%f61, %f61, %f61, %f61};
	st.local.v4.f32 	[%rd4+224], {%f61, %f61, %f61, %f61};
	st.local.v4.f32 	[%rd4+240], {%f61, %f61, %f61, %f61};
	setp.lt.s32 	%p1, %r125, 1;
	@%p1 bra 	$L__BB2_44;
	sub.s32 	%r4, %r123, %r2;
	sub.s32 	%r5, %r124, %r3;
	shl.b32 	%r6, %r124, 5;
	and.b32  	%r7, %r223, 31;
	and.b32  	%r8, %r223, 127;
	shr.u32 	%r137, %r223, 8;
	neg.s32 	%r138, %r137;
	and.b32  	%r9, %r138, 3;
	shr.u32 	%r10, %r223, 5;
	mad.lo.s32 	%r11, %r10, %r125, %r7;
	add.s32 	%r12, %r223, 256;
	shr.u32 	%r13, %r12, 5;
	mad.lo.s32 	%r14, %r13, %r125, %r7;
	add.s32 	%r15, %r223, 512;
	shr.u32 	%r16, %r15, 5;
	mad.lo.s32 	%r17, %r16, %r125, %r7;
	shr.u32 	%r18, %r223, 7;
	mad.lo.s32 	%r19, %r18, %r124, %r8;
	shr.u32 	%r20, %r12, 7;
	mad.lo.s32 	%r21, %r20, %r124, %r8;
	shl.b32 	%r139, %r20, 9;
	mov.u32 	%r140, _ZZ16matmul_v3_kernelILi128ELi128ELi32ELi256EEvPKfS1_PfiiiE7B_shmem;
	shl.b32 	%r141, %r223, 2;
	and.b32  	%r142, %r141, 508;
	add.s32 	%r26, %r140, %r142;
	add.s32 	%r22, %r26, %r139;
	shr.u32 	%r23, %r15, 7;
	mad.lo.s32 	%r24, %r23, %r124, %r8;
	shl.b32 	%r143, %r23, 9;
	add.s32 	%r25, %r26, %r143;
	shl.b32 	%r27, %r125, 5;
	mul.wide.u32 	%rd31, %r3, 4;
	add.s64 	%rd100, %rd2, %rd31;
	mul.lo.s32 	%r144, %r2, %r125;
	mul.wide.s32 	%rd32, %r144, 4;
	add.s64 	%rd99, %rd1, %rd32;
	mov.b32 	%r224, 0;
$L__BB2_2:
	add.s32 	%r54, %r223, 768;
	setp.eq.s32 	%p2, %r9, 0;
	sub.s32 	%r55, %r125, %r224;
	mov.u32 	%r225, %r223;
	@%p2 bra 	$L__BB2_12;
	setp.ge.s32 	%p3, %r10, %r4;
	setp.ge.s32 	%p4, %r7, %r55;
	mov.f32 	%f146, 0f00000000;
	or.pred  	%p5, %p3, %p4;
	@%p5 bra 	$L__BB2_5;
	mul.wide.u32 	%rd33, %r11, 4;
	add.s64 	%rd34, %rd99, %rd33;
	ld.global.f32 	%f146, [%rd34];
$L__BB2_5:
	setp.eq.s32 	%p6, %r9, 1;
	shl.b32 	%r146, %r10, 7;
	mov.u32 	%r147, _ZZ16matmul_v3_kernelILi128ELi128ELi32ELi256EEvPKfS1_PfiiiE7A_shmem;
	add.s32 	%r148, %r147, %r146;
	shl.b32 	%r149, %r7, 2;
	add.s32 	%r150, %r148, %r149;
	st.shared.f32 	[%r150], %f146;
	mov.u32 	%r225, %r12;
	@%p6 bra 	$L__BB2_12;
	setp.ge.s32 	%p7, %r7, %r55;
	setp.ge.s32 	%p8, %r13, %r4;
	mov.f32 	%f147, 0f00000000;
	or.pred  	%p9, %p8, %p7;
	@%p9 bra 	$L__BB2_8;
	mul.wide.u32 	%rd35, %r14, 4;
	add.s64 	%rd36, %rd99, %rd35;
	ld.global.f32 	%f147, [%rd36];
$L__BB2_8:
	setp.eq.s32 	%p10, %r9, 2;
	shl.b32 	%r152, %r13, 7;
	add.s32 	%r154, %r147, %r152;
	add.s32 	%r156, %r154, %r149;
	st.shared.f32 	[%r156], %f147;
	mov.u32 	%r225, %r15;
	@%p10 bra 	$L__BB2_12;
	setp.ge.s32 	%p11, %r7, %r55;
	setp.ge.s32 	%p12, %r16, %r4;
	mov.f32 	%f148, 0f00000000;
	or.pred  	%p13, %p12, %p11;
	@%p13 bra 	$L__BB2_11;
	mul.wide.u32 	%rd37, %r17, 4;
	add.s64 	%rd38, %rd99, %rd37;
	ld.global.f32 	%f148, [%rd38];
$L__BB2_11:
	shl.b32 	%r158, %r16, 7;
	add.s32 	%r160, %r147, %r158;
	add.s32 	%r162, %r160, %r149;
	st.shared.f32 	[%r162], %f148;
	mov.u32 	%r225, %r54;
$L__BB2_12:
	add.s32 	%r163, %r225, 768;
	shr.u32 	%r235, %r163, 5;
	shl.b32 	%r164, %r235, 7;
	shl.b32 	%r165, %r7, 2;
	mov.u32 	%r166, _ZZ16matmul_v3_kernelILi128ELi128ELi32ELi256EEvPKfS1_PfiiiE7A_shmem;
	add.s32 	%r167, %r166, %r165;
	add.s32 	%r237, %r167, %r164;
	mad.lo.s32 	%r236, %r125, %r235, %r7;
	add.s32 	%r168, %r225, 512;
	shr.u32 	%r232, %r168, 5;
	shl.b32 	%r169, %r232, 7;
	add.s32 	%r234, %r167, %r169;
	mad.lo.s32 	%r233, %r125, %r232, %r7;
	add.s32 	%r170, %r225, 256;
	shr.u32 	%r229, %r170, 5;
	shl.b32 	%r171, %r229, 7;
	add.s32 	%r231, %r167, %r171;
	mad.lo.s32 	%r230, %r125, %r229, %r7;
	shr.u32 	%r226, %r225, 5;
	shl.b32 	%r172, %r226, 7;
	add.s32 	%r228, %r167, %r172;
	mad.lo.s32 	%r227, %r125, %r226, %r7;
$L__BB2_13:
	setp.ge.s32 	%p14, %r7, %r55;
	setp.ge.s32 	%p15, %r226, %r4;
	mov.f32 	%f149, 0f00000000;
	or.pred  	%p16, %p15, %p14;
	@%p16 bra 	$L__BB2_15;
	mul.wide.u32 	%rd39, %r227, 4;
	add.s64 	%rd40, %rd99, %rd39;
	ld.global.f32 	%f149, [%rd40];
$L__BB2_15:
	st.shared.f32 	[%r228], %f149;
	setp.ge.s32 	%p18, %r229, %r4;
	mov.f32 	%f150, 0f00000000;
	or.pred  	%p19, %p18, %p14;
	@%p19 bra 	$L__BB2_17;
	mul.wide.u32 	%rd41, %r230, 4;
	add.s64 	%rd42, %rd99, %rd41;
	ld.global.f32 	%f150, [%rd42];
$L__BB2_17:
	st.shared.f32 	[%r231], %f150;
	setp.ge.s32 	%p21, %r232, %r4;
	mov.f32 	%f151, 0f00000000;
	or.pred  	%p22, %p21, %p14;
	@%p22 bra 	$L__BB2_19;
	mul.wide.u32 	%rd43, %r233, 4;
	add.s64 	%rd44, %rd99, %rd43;
	ld.global.f32 	%f151, [%rd44];
$L__BB2_19:
	st.shared.f32 	[%r234], %f151;
	setp.ge.s32 	%p24, %r235, %r4;
	mov.f32 	%f152, 0f00000000;
	or.pred  	%p25, %p24, %p14;
	@%p25 bra 	$L__BB2_21;
	mul.wide.u32 	%rd45, %r236, 4;
	add.s64 	%rd46, %rd99, %rd45;
	ld.global.f32 	%f152, [%rd46];
$L__BB2_21:
	st.shared.f32 	[%r237], %f152;
	add.s32 	%r82, %r225, 1024;
	add.s32 	%r237, %r237, 4096;
	add.s32 	%r236, %r236, %r27;
	add.s32 	%r235, %r235, 32;
	add.s32 	%r234, %r234, 4096;
	add.s32 	%r233, %r233, %r27;
	add.s32 	%r232, %r232, 32;
	add.s32 	%r231, %r231, 4096;
	add.s32 	%r230, %r230, %r27;
	add.s32 	%r229, %r229, 32;
	add.s32 	%r228, %r228, 4096;
	add.s32 	%r227, %r227, %r27;
	add.s32 	%r226, %r226, 32;
	setp.lt.u32 	%p26, %r225, 3072;
	mov.u32 	%r225, %r82;
	@%p26 bra 	$L__BB2_13;
	setp.eq.s32 	%p27, %r9, 0;
	mov.u32 	%r239, %r223;
	@%p27 bra 	$L__BB2_32;
	setp.ge.s32 	%p28, %r8, %r5;
	setp.ge.s32 	%p29, %r18, %r55;
	mov.f32 	%f153, 0f00000000;
	or.pred  	%p30, %p29, %p28;
	@%p30 bra 	$L__BB2_25;
	mul.wide.s32 	%rd47, %r19, 4;
	add.s64 	%rd48, %rd100, %rd47;
	ld.global.f32 	%f153, [%rd48];
$L__BB2_25:
	setp.eq.s32 	%p31, %r9, 1;
	shl.b32 	%r178, %r18, 9;
	mov.u32 	%r179, _ZZ16matmul_v3_kernelILi128ELi128ELi32ELi256EEvPKfS1_PfiiiE7B_shmem;
	add.s32 	%r180, %r179, %r178;
	shl.b32 	%r181, %r8, 2;
	add.s32 	%r182, %r180, %r181;
	st.shared.f32 	[%r182], %f153;
	mov.u32 	%r239, %r12;
	@%p31 bra 	$L__BB2_32;
	setp.ge.s32 	%p32, %r8, %r5;
	setp.ge.s32 	%p33, %r20, %r55;
	mov.f32 	%f154, 0f00000000;
	or.pred  	%p34, %p33, %p32;
	@%p34 bra 	$L__BB2_28;
	mul.wide.s32 	%rd49, %r21, 4;
	add.s64 	%rd50, %rd100, %rd49;
	ld.global.f32 	%f154, [%rd50];
$L__BB2_28:
	setp.eq.s32 	%p35, %r9, 2;
	st.shared.f32 	[%r22], %f154;
	mov.u32 	%r239, %r15;
	@%p35 bra 	$L__BB2_32;
	setp.ge.s32 	%p36, %r8, %r5;
	setp.ge.s32 	%p37, %r23, %r55;
	mov.f32 	%f155, 0f00000000;
	or.pred  	%p38, %p37, %p36;
	@%p38 bra 	$L__BB2_31;
	mul.wide.s32 	%rd51, %r24, 4;
	add.s64 	%rd52, %rd100, %rd51;
	ld.global.f32 	%f155, [%rd52];
$L__BB2_31:
	st.shared.f32 	[%r25], %f155;
	mov.u32 	%r239, %r54;
$L__BB2_32:
	setp.ge.s32 	%p39, %r8, %r5;
	shr.u32 	%r97, %r239, 7;
	setp.ge.s32 	%p40, %r97, %r55;
	mov.f32 	%f156, 0f00000000;
	or.pred  	%p41, %p40, %p39;
	@%p41 bra 	$L__BB2_34;
	mad.lo.s32 	%r186, %r97, %r124, %r8;
	mul.wide.s32 	%rd53, %r186, 4;
	add.s64 	%rd54, %rd100, %rd53;
	ld.global.f32 	%f156, [%rd54];
$L__BB2_34:
	setp.ge.s32 	%p42, %r8, %r5;
	shl.b32 	%r188, %r97, 9;
	add.s32 	%r189, %r26, %r188;
	st.shared.f32 	[%r189], %f156;
	add.s32 	%r190, %r239, 256;
	shr.u32 	%r98, %r190, 7;
	setp.ge.s32 	%p43, %r98, %r55;
	mov.f32 	%f157, 0f00000000;
	or.pred  	%p44, %p43, %p42;
	@%p44 bra 	$L__BB2_36;
	mad.lo.s32 	%r191, %r98, %r124, %r8;
	mul.wide.s32 	%rd55, %r191, 4;
	add.s64 	%rd56, %rd100, %rd55;
	ld.global.f32 	%f157, [%rd56];
$L__BB2_36:
	setp.ge.s32 	%p45, %r8, %r5;
	shl.b32 	%r193, %r98, 9;
	add.s32 	%r194, %r26, %r193;
	st.shared.f32 	[%r194], %f157;
	add.s32 	%r195, %r239, 512;
	shr.u32 	%r99, %r195, 7;
	setp.ge.s32 	%p46, %r99, %r55;
	mov.f32 	%f158, 0f00000000;
	or.pred  	%p47, %p46, %p45;
	@%p47 bra 	$L__BB2_38;
	mad.lo.s32 	%r196, %r99, %r124, %r8;
	mul.wide.s32 	%rd57, %r196, 4;
	add.s64 	%rd58, %rd100, %rd57;
	ld.global.f32 	%f158, [%rd58];
$L__BB2_38:
	setp.ge.s32 	%p48, %r8, %r5;
	shl.b32 	%r198, %r99, 9;
	add.s32 	%r199, %r26, %r198;
	st.shared.f32 	[%r199], %f158;
	add.s32 	%r200, %r239, 768;
	shr.u32 	%r100, %r200, 7;
	setp.ge.s32 	%p49, %r100, %r55;
	mov.f32 	%f159, 0f00000000;
	or.pred  	%p50, %p49, %p48;
	@%p50 bra 	$L__BB2_40;
	mad.lo.s32 	%r201, %r100, %r124, %r8;
	mul.wide.s32 	%rd59, %r201, 4;
	add.s64 	%rd60, %rd100, %rd59;
	ld.global.f32 	%f159, [%rd60];
$L__BB2_40:
	shl.b32 	%r202, %r100, 9;
	add.s32 	%r203, %r26, %r202;
	st.shared.f32 	[%r203], %f159;
	add.s32 	%r101, %r239, 1024;
	setp.lt.u32 	%p51, %r239, 3072;
	mov.u32 	%r239, %r101;
	@%p51 bra 	$L__BB2_32;
	bar.sync 	0;
	ld.shared.f32 	%f29, [%r26];
	ld.shared.f32 	%f30, [%r26+512];
	ld.shared.f32 	%f31, [%r26+1024];
	ld.shared.f32 	%f32, [%r26+1536];
	ld.shared.f32 	%f33, [%r26+2048];
	ld.shared.f32 	%f34, [%r26+2560];
	ld.shared.f32 	%f35, [%r26+3072];
	ld.shared.f32 	%f36, [%r26+3584];
	ld.shared.f32 	%f37, [%r26+4096];
	ld.shared.f32 	%f38, [%r26+4608];
	ld.shared.f32 	%f39, [%r26+5120];
	ld.shared.f32 	%f40, [%r26+5632];
	ld.shared.f32 	%f41, [%r26+6144];
	ld.shared.f32 	%f42, [%r26+6656];
	ld.shared.f32 	%f43, [%r26+7168];
	ld.shared.f32 	%f44, [%r26+7680];
	ld.shared.f32 	%f45, [%r26+8192];
	ld.shared.f32 	%f46, [%r26+8704];
	ld.shared.f32 	%f47, [%r26+9216];
	ld.shared.f32 	%f48, [%r26+9728];
	ld.shared.f32 	%f49, [%r26+10240];
	ld.shared.f32 	%f50, [%r26+10752];
	ld.shared.f32 	%f51, [%r26+11264];
	ld.shared.f32 	%f52, [%r26+11776];
	ld.shared.f32 	%f53, [%r26+12288];
	ld.shared.f32 	%f54, [%r26+12800];
	ld.shared.f32 	%f55, [%r26+13312];
	ld.shared.f32 	%f56, [%r26+13824];
	ld.shared.f32 	%f57, [%r26+14336];
	ld.shared.f32 	%f58, [%r26+14848];
	ld.shared.f32 	%f59, [%r26+15360];
	ld.shared.f32 	%f60, [%r26+15872];
	mov.u32 	%r241, %r223;
$L__BB2_42:
	shr.u32 	%r204, %r241, 8;
	mul.wide.u32 	%rd61, %r204, 4;
	add.s64 	%rd62, %rd4, %rd61;
	ld.local.f32 	%f76, [%rd62];
	and.b32  	%r205, %r241, -128;
	mov.u32 	%r206, _ZZ16matmul_v3_kernelILi128ELi128ELi32ELi256EEvPKfS1_PfiiiE7A_shmem;
	add.s32 	%r207, %r206, %r205;
	ld.shared.f32 	%f77, [%r207];
	fma.rn.f32 	%f78, %f77, %f29, %f76;
	ld.shared.f32 	%f79, [%r207+4];
	fma.rn.f32 	%f80, %f79, %f30, %f78;
	ld.shared.f32 	%f81, [%r207+8];
	fma.rn.f32 	%f82, %f81, %f31, %f80;
	ld.shared.f32 	%f83, [%r207+12];
	fma.rn.f32 	%f84, %f83, %f32, %f82;
	ld.shared.f32 	%f85, [%r207+16];
	fma.rn.f32 	%f86, %f85, %f33, %f84;
	ld.shared.f32 	%f87, [%r207+20];
	fma.rn.f32 	%f88, %f87, %f34, %f86;
	ld.shared.f32 	%f89, [%r207+24];
	fma.rn.f32 	%f90, %f89, %f35, %f88;
	ld.shared.f32 	%f91, [%r207+28];
	fma.rn.f32 	%f92, %f91, %f36, %f90;
	ld.shared.f32 	%f93, [%r207+32];
	fma.rn.f32 	%f94, %f93, %f37, %f92;
	ld.shared.f32 	%f95, [%r207+36];
	fma.rn.f32 	%f96, %f95, %f38, %f94;
	ld.shared.f32 	%f97, [%r207+40];
	fma.rn.f32 	%f98, %f97, %f39, %f96;
	ld.shared.f32 	%f99, [%r207+44];
	fma.rn.f32 	%f100, %f99, %f40, %f98;
	ld.shared.f32 	%f101, [%r207+48];
	fma.rn.f32 	%f102, %f101, %f41, %f100;
	ld.shared.f32 	%f103, [%r207+52];
	fma.rn.f32 	%f104, %f103, %f42, %f102;
	ld.shared.f32 	%f105, [%r207+56];
	fma.rn.f32 	%f106, %f105, %f43, %f104;
	ld.shared.f32 	%f107, [%r207+60];
	fma.rn.f32 	%f108, %f107, %f44, %f106;
	ld.shared.f32 	%f109, [%r207+64];
	fma.rn.f32 	%f110, %f109, %f45, %f108;
	ld.shared.f32 	%f111, [%r207+68];
	fma.rn.f32 	%f112, %f111, %f46, %f110;
	ld.shared.f32 	%f113, [%r207+72];
	fma.rn.f32 	%f114, %f113, %f47, %f112;
	ld.shared.f32 	%f115, [%r207+76];
	fma.rn.f32 	%f116, %f115, %f48, %f114;
	ld.shared.f32 	%f117, [%r207+80];
	fma.rn.f32 	%f118, %f117, %f49, %f116;
	ld.shared.f32 	%f119, [%r207+84];
	fma.rn.f32 	%f120, %f119, %f50, %f118;
	ld.shared.f32 	%f121, [%r207+88];
	fma.rn.f32 	%f122, %f121, %f51, %f120;
	ld.shared.f32 	%f123, [%r207+92];
	fma.rn.f32 	%f124, %f123, %f52, %f122;
	ld.shared.f32 	%f125, [%r207+96];
	fma.rn.f32 	%f126, %f125, %f53, %f124;
	ld.shared.f32 	%f127, [%r207+100];
	fma.rn.f32 	%f128, %f127, %f54, %f126;
	ld.shared.f32 	%f129, [%r207+104];
	fma.rn.f32 	%f130, %f129, %f55, %f128;
	ld.shared.f32 	%f131, [%r207+108];
	fma.rn.f32 	%f132, %f131, %f56, %f130;
	ld.shared.f32 	%f133, [%r207+112];
	fma.rn.f32 	%f134, %f133, %f57, %f132;
	ld.shared.f32 	%f135, [%r207+116];
	fma.rn.f32 	%f136, %f135, %f58, %f134;
	ld.shared.f32 	%f137, [%r207+120];
	fma.rn.f32 	%f138, %f137, %f59, %f136;
	ld.shared.f32 	%f139, [%r207+124];
	fma.rn.f32 	%f140, %f139, %f60, %f138;
	st.local.f32 	[%rd62], %f140;
	add.s32 	%r103, %r241, 256;
	setp.lt.u32 	%p52, %r241, 16128;
	mov.u32 	%r241, %r103;
	@%p52 bra 	$L__BB2_42;
	bar.sync 	0;
	add.s64 	%rd99, %rd99, 128;
	mul.wide.s32 	%rd63, %r6, 4;
	add.s64 	%rd100, %rd100, %rd63;
	add.s32 	%r224, %r224, 32;
	setp.lt.s32 	%p53, %r224, %r125;
	@%p53 bra 	$L__BB2_2;
$L__BB2_44:
	sub.s32 	%r28, %r123, %r2;
	sub.s32 	%r29, %r124, %r3;
	and.b32  	%r30, %r223, 127;
	shr.u32 	%r208, %r223, 8;
	neg.s32 	%r209, %r208;
	and.b32  	%r31, %r209, 3;
	setp.eq.s32 	%p54, %r31, 0;
	@%p54 bra 	$L__BB2_49;
	shr.u32 	%r210, %r223, 6;
	cvt.u64.u32 	%rd64, %r210;
	and.b64  	%rd65, %rd64, 12;
	add.s64 	%rd98, %rd4, %rd65;
	shr.u32 	%r221, %r223, 7;
	mad.lo.s32 	%r222, %r124, %r221, %r30;
	shl.b32 	%r34, %r124, 1;
	neg.s32 	%r220, %r31;
	shl.b32 	%r211, %r31, 8;
	add.s32 	%r223, %r223, %r211;
$L__BB2_46:
	.pragma "nounroll";
	setp.ge.s32 	%p55, %r30, %r29;
	setp.ge.s32 	%p56, %r221, %r28;
	or.pred  	%p57, %p56, %p55;
	@%p57 bra 	$L__BB2_48;
	ld.local.f32 	%f141, [%rd98];
	cvt.s64.s32 	%rd66, %r222;
	add.s64 	%rd67, %rd66, %rd5;
	shl.b64 	%rd68, %rd67, 2;
	add.s64 	%rd69, %rd3, %rd68;
	st.global.f32 	[%rd69], %f141;
$L__BB2_48:
	add.s64 	%rd98, %rd98, 4;
	add.s32 	%r222, %r222, %r34;
	add.s32 	%r221, %r221, 2;
	add.s32 	%r220, %r220, 1;
	setp.ne.s32 	%p58, %r220, 0;
	@%p58 bra 	$L__BB2_46;
$L__BB2_49:
	add.s32 	%r213, %r223, 768;
	shr.u32 	%r248, %r213, 7;
	mad.lo.s32 	%r249, %r124, %r248, %r30;
	shl.b32 	%r46, %r124, 3;
	cvt.u64.u32 	%rd70, %r223;
	add.s64 	%rd71, %rd70, 768;
	shr.u64 	%rd72, %rd71, 6;
	and.b64  	%rd73, %rd72, 60;
	add.s64 	%rd104, %rd4, %rd73;
	add.s32 	%r214, %r223, 512;
	shr.u32 	%r246, %r214, 7;
	mad.lo.s32 	%r247, %r124, %r246, %r30;
	add.s64 	%rd74, %rd70, 512;
	shr.u64 	%rd75, %rd74, 6;
	and.b64  	%rd76, %rd75, 60;
	add.s64 	%rd103, %rd4, %rd76;
	add.s64 	%rd77, %rd70, 256;
	shr.u64 	%rd78, %rd77, 6;
	and.b64  	%rd79, %rd78, 60;
	add.s64 	%rd102, %rd4, %rd79;
	add.s32 	%r215, %r223, 256;
	shr.u32 	%r244, %r215, 7;
	mad.lo.s32 	%r245, %r124, %r244, %r30;
	shr.u64 	%rd80, %rd70, 6;
	and.b64  	%rd81, %rd80, 28;
	add.s64 	%rd101, %rd4, %rd81;
	shr.u32 	%r242, %r223, 7;
	mad.lo.s32 	%r243, %r124, %r242, %r30;
$L__BB2_50:
	setp.ge.s32 	%p59, %r30, %r29;
	setp.ge.s32 	%p60, %r242, %r28;
	or.pred  	%p61, %p60, %p59;
	@%p61 bra 	$L__BB2_52;
	ld.local.f32 	%f142, [%rd101];
	cvt.s64.s32 	%rd82, %r243;
	add.s64 	%rd83, %rd82, %rd5;
	shl.b64 	%rd84, %rd83, 2;
	add.s64 	%rd85, %rd3, %rd84;
	st.global.f32 	[%rd85], %f142;
$L__BB2_52:
	setp.ge.s32 	%p62, %r30, %r29;
	setp.ge.s32 	%p63, %r244, %r28;
	or.pred  	%p64, %p63, %p62;
	@%p64 bra 	$L__BB2_54;
	ld.local.f32 	%f143, [%rd102];
	cvt.s64.s32 	%rd86, %r245;
	add.s64 	%rd87, %rd86, %rd5;
	shl.b64 	%rd88, %rd87, 2;
	add.s64 	%rd89, %rd3, %rd88;
	st.global.f32 	[%rd89], %f143;
$L__BB2_54:
	setp.ge.s32 	%p65, %r30, %r29;
	setp.ge.s32 	%p66, %r246, %r28;
	or.pred  	%p67, %p66, %p65;
	@%p67 bra 	$L__BB2_56;
	ld.local.f32 	%f144, [%rd103];
	cvt.s64.s32 	%rd90, %r247;
	add.s64 	%rd91, %rd90, %rd5;
	shl.b64 	%rd92, %rd91, 2;
	add.s64 	%rd93, %rd3, %rd92;
	st.global.f32 	[%rd93], %f144;
$L__BB2_56:
	setp.ge.s32 	%p68, %r30, %r29;
	setp.ge.s32 	%p69, %r248, %r28;
	or.pred  	%p70, %p69, %p68;
	@%p70 bra 	$L__BB2_58;
	ld.local.f32 	%f145, [%rd104];
	cvt.s64.s32 	%rd94, %r249;
	add.s64 	%rd95, %rd94, %rd5;
	shl.b64 	%rd96, %rd95, 2;
	add.s64 	%rd97, %rd3, %rd96;
	st.global.f32 	[%rd97], %f145;
$L__BB2_58:
	add.s32 	%r114, %r223, 1024;
	add.s32 	%r249, %r249, %r46;
	add.s32 	%r248, %r248, 8;
	add.s64 	%rd104, %rd104, 16;
	add.s32 	%r247, %r247, %r46;
	add.s32 	%r246, %r246, 8;
	add.s64 	%rd103, %rd103, 16;
	add.s64 	%rd102, %rd102, 16;
	add.s32 	%r245, %r245, %r46;
	add.s32 	%r244, %r244, 8;
	add.s64 	%rd101, %rd101, 16;
	add.s32 	%r243, %r243, %r46;
	add.s32 	%r242, %r242, 8;
	setp.lt.u32 	%p71, %r223, 15360;
	mov.u32 	%r223, %r114;
	@%p71 bra 	$L__BB2_50;
	ret;

}
	// .globl	_Z16matmul_v4_kernelILi128ELi128ELi32ELi256ELi32EEvPKfS1_Pfiii
.visible .entry _Z16matmul_v4_kernelILi128ELi128ELi32ELi256ELi32EEvPKfS1_Pfiii(
	.param .u64 .ptr .align 1 _Z16matmul_v4_kernelILi128ELi128ELi32ELi256ELi32EEvPKfS1_Pfiii_param_0,
	.param .u64 .ptr .align 1 _Z16matmul_v4_kernelILi128ELi128ELi32ELi256ELi32EEvPKfS1_Pfiii_param_1,
	.param .u64 .ptr .align 1 _Z16matmul_v4_kernelILi128ELi128ELi32ELi256ELi32EEvPKfS1_Pfiii_param_2,
	.param .u32 _Z16matmul_v4_kernelILi128ELi128ELi32ELi256ELi32EEvPKfS1_Pfiii_param_3,
	.param .u32 _Z16matmul_v4_kernelILi128ELi128ELi32ELi256ELi32EEvPKfS1_Pfiii_param_4,
	.param .u32 _Z16matmul_v4_kernelILi128ELi128ELi32ELi256ELi32EEvPKfS1_Pfiii_param_5
)
{
	.reg .pred 	%p<75>;
	.reg .b32 	%r<184>;
	.reg .b32 	%f<513>;
	.reg .b64 	%rd<50>;
	// demoted variable
	.shared .align 4 .b8 _ZZ16matmul_v4_kernelILi128ELi128ELi32ELi256ELi32EEvPKfS1_PfiiiE7A_shmem[16384];
	ld.param.u64 	%rd11, [_Z16matmul_v4_kernelILi128ELi128ELi32ELi256ELi32EEvPKfS1_Pfiii_param_0];
	ld.param.u64 	%rd12, [_Z16matmul_v4_kernelILi128ELi128ELi32ELi256ELi32EEvPKfS1_Pfiii_param_1];
	ld.param.u64 	%rd10, [_Z16matmul_v4_kernelILi128ELi128ELi32ELi256ELi32EEvPKfS1_Pfiii_param_2];
	ld.param.u32 	%r66, [_Z16matmul_v4_kernelILi128ELi128ELi32ELi256ELi32EEvPKfS1_Pfiii_param_3];
	ld.param.u32 	%r67, [_Z16matmul_v4_kernelILi128ELi128ELi32ELi256ELi32EEvPKfS1_Pfiii_param_4];
	ld.param.u32 	%r68, [_Z16matmul_v4_kernelILi128ELi128ELi32ELi256ELi32EEvPKfS1_Pfiii_param_5];
	cvta.to.global.u64 	%rd1, %rd11;
	cvta.to.global.u64 	%rd2, %rd12;
	mov.u32 	%r1, %tid.x;
	mov.u32 	%r69, %ctaid.x;
	add.s32 	%r70, %r67, 127;
	shr.s32 	%r71, %r70, 31;
	shr.u32 	%r72, %r71, 25;
	add.s32 	%r73, %r70, %r72;
	shr.s32 	%r74, %r73, 7;
	div.s32 	%r75, %r69, %r74;
	mul.lo.s32 	%r76, %r75, %r74;
	sub.s32 	%r77, %r69, %r76;
	shl.b32 	%r2, %r75, 7;
	shl.b32 	%r3, %r77, 7;
	shr.u32 	%r78, %r1, 1;
	and.b32  	%r4, %r78, 510;
	setp.lt.s32 	%p1, %r68, 1;
	mov.f32 	%f314, 0f00000000;
	mov.f32 	%f315, %f314;
	mov.f32 	%f316, %f314;
	mov.f32 	%f317, %f314;
	mov.f32 	%f318, %f314;
	mov.f32 	%f319, %f314;
	mov.f32 	%f320, %f314;
	mov.f32 	%f321, %f314;
	mov.f32 	%f322, %f314;
	mov.f32 	%f323, %f314;
	mov.f32 	%f324, %f314;
	mov.f32 	%f325, %f314;
	mov.f32 	%f326, %f314;
	mov.f32 	%f327, %f314;
	mov.f32 	%f328, %f314;
	mov.f32 	%f329, %f314;
	mov.f32 	%f330, %f314;
	mov.f32 	%f331, %f314;
	mov.f32 	%f332, %f314;
	mov.f32 	%f333, %f314;
	mov.f32 	%f334, %f314;
	mov.f32 	%f335, %f314;
	mov.f32 	%f336, %f314;
	mov.f32 	%f337, %f314;
	mov.f32 	%f338, %f314;
	mov.f32 	%f339, %f314;
	mov.f32 	%f340, %f314;
	mov.f32 	%f341, %f314;
	mov.f32 	%f342, %f314;
	mov.f32 	%f343, %f314;
	mov.f32 	%f344, %f314;
	mov.f32 	%f345, %f314;
	mov.f32 	%f346, %f314;
	mov.f32 	%f347, %f314;
	mov.f32 	%f348, %f314;
	mov.f32 	%f349, %f314;
	mov.f32 	%f350, %f314;
	mov.f32 	%f351, %f314;
	mov.f32 	%f352, %f314;
	mov.f32 	%f353, %f314;
	mov.f32 	%f354, %f314;
	mov.f32 	%f355, %f314;
	mov.f32 	%f356, %f314;
	mov.f32 	%f357, %f314;
	mov.f32 	%f358, %f314;
	mov.f32 	%f359, %f314;
	mov.f32 	%f360, %f314;
	mov.f32 	%f361, %f314;
	mov.f32 	%f362, %f314;
	mov.f32 	%f363, %f314;
	mov.f32 	%f364, %f314;
	mov.f32 	%f365, %f314;
	mov.f32 	%f366, %f314;
	mov.f32 	%f367, %f314;
	mov.f32 	%f368, %f314;
	mov.f32 	%f369, %f314;
	mov.f32 	%f370, %f314;
	mov.f32 	%f371, %f314;
	mov.f32 	%f372, %f314;
	mov.f32 	%f373, %f314;
	mov.f32 	%f374, %f314;
	mov.f32 	%f375, %f314;
	mov.f32 	%f376, %f314;
	mov.f32 	%f377, %f314;
	@%p1 bra 	$L__BB3_25;
	sub.s32 	%r5, %r66, %r2;
	shl.b32 	%r6, %r67, 5;
	and.b32  	%r7, %r1, 31;
	shr.u32 	%r80, %r1, 8;
	neg.s32 	%r81, %r80;
	and.b32  	%r8, %r81, 3;
	shr.u32 	%r9, %r1, 5;
	mad.lo.s32 	%r10, %r9, %r68, %r7;
	add.s32 	%r11, %r1, 256;
	shr.u32 	%r12, %r11, 5;
	mad.lo.s32 	%r13, %r12, %r68, %r7;
	add.s32 	%r14, %r1, 512;
	shr.u32 	%r15, %r14, 5;
	mad.lo.s32 	%r16, %r15, %r68, %r7;
	shl.b32 	%r17, %r4, 5;
	shl.b32 	%r18, %r68, 5;
	mul.wide.u32 	%rd13, %r3, 4;
	add.s64 	%rd49, %rd2, %rd13;
	mul.lo.s32 	%r82, %r2, %r68;
	mul.wide.s32 	%rd14, %r82, 4;
	add.s64 	%rd48, %rd1, %rd14;
	mov.b32 	%r168, 0;
	mov.f32 	%f314, 0f00000000;
	mul.wide.s32 	%rd29, %r6, 4;
$L__BB3_2:
	setp.eq.s32 	%p2, %r8, 0;
	sub.s32 	%r20, %r68, %r168;
	mov.u32 	%r169, %r1;
	@%p2 bra 	$L__BB3_12;
	setp.ge.s32 	%p3, %r9, %r5;
	setp.ge.s32 	%p4, %r7, %r20;
	mov.f32 	%f378, 0f00000000;
	or.pred  	%p5, %p3, %p4;
	@%p5 bra 	$L__BB3_5;
	mul.wide.u32 	%rd15, %r10, 4;
	add.s64 	%rd16, %rd48, %rd15;
	ld.global.f32 	%f378, [%rd16];
$L__BB3_5:
	setp.eq.s32 	%p6, %r8, 1;
	shl.b32 	%r84, %r9, 7;
	mov.u32 	%r85, _ZZ16matmul_v4_kernelILi128ELi128ELi32ELi256ELi32EEvPKfS1_PfiiiE7A_shmem;
	add.s32 	%r86, %r85, %r84;
	shl.b32 	%r87, %r7, 2;
	add.s32 	%r88, %r86, %r87;
	st.shared.f32 	[%r88], %f378;
	mov.u32 	%r169, %r11;
	@%p6 bra 	$L__BB3_12;
	setp.ge.s32 	%p8, %r12, %r5;
	mov.f32 	%f379, 0f00000000;
	or.pred  	%p9, %p8, %p4;
	@%p9 bra 	$L__BB3_8;
	mul.wide.u32 	%rd17, %r13, 4;
	add.s64 	%rd18, %rd48, %rd17;
	ld.global.f32 	%f379, [%rd18];
$L__BB3_8:
	setp.eq.s32 	%p10, %r8, 2;
	shl.b32 	%r90, %r12, 7;
	mov.u32 	%r91, _ZZ16matmul_v4_kernelILi128ELi128ELi32ELi256ELi32EEvPKfS1_PfiiiE7A_shmem;
	add.s32 	%r92, %r91, %r90;
	shl.b32 	%r93, %r7, 2;
	add.s32 	%r94, %r92, %r93;
	st.shared.f32 	[%r94], %f379;
	mov.u32 	%r169, %r14;
	@%p10 bra 	$L__BB3_12;
	setp.ge.s32 	%p12, %r15, %r5;
	mov.f32 	%f380, 0f00000000;
	or.pred  	%p13, %p12, %p4;
	@%p13 bra 	$L__BB3_11;
	mul.wide.u32 	%rd19, %r16, 4;
	add.s64 	%rd20, %rd48, %rd19;
	ld.global.f32 	%f380, [%rd20];
$L__BB3_11:
	add.s32 	%r169, %r1, 768;
	shl.b32 	%r96, %r15, 7;
	mov.u32 	%r97, _ZZ16matmul_v4_kernelILi128ELi128ELi32ELi256ELi32EEvPKfS1_PfiiiE7A_shmem;
	add.s32 	%r98, %r97, %r96;
	shl.b32 	%r99, %r7, 2;
	add.s32 	%r100, %r98, %r99;
	st.shared.f32 	[%r100], %f380;
$L__BB3_12:
	add.s32 	%r101, %r169, 768;
	shr.u32 	%r179, %r101, 5;
	shl.b32 	%r102, %r179, 7;
	shl.b32 	%r103, %r7, 2;
	mov.u32 	%r104, _ZZ16matmul_v4_kernelILi128ELi128ELi32ELi256ELi32EEvPKfS1_PfiiiE7A_shmem;
	add.s32 	%r105, %r104, %r103;
	add.s32 	%r181, %r105, %r102;
	mad.lo.s32 	%r180, %r68, %r179, %r7;
	add.s32 	%r106, %r169, 512;
	shr.u32 	%r176, %r106, 5;
	shl.b32 	%r107, %r176, 7;
	add.s32 	%r178, %r105, %r107;
	mad.lo.s32 	%r177, %r68, %r176, %r7;
	add.s32 	%r108, %r169, 256;
	shr.u32 	%r173, %r108, 5;
	shl.b32 	%r109, %r173, 7;
	add.s32 	%r175, %r105, %r109;
	mad.lo.s32 	%r174, %r68, %r173, %r7;
	shr.u32 	%r170, %r169, 5;
	shl.b32 	%r110, %r170, 7;
	add.s32 	%r172, %r105, %r110;
	mad.lo.s32 	%r171, %r68, %r170, %r7;
$L__BB3_13:
	setp.ge.s32 	%p14, %r7, %r20;
	setp.ge.s32 	%p15, %r170, %r5;
	mov.f32 	%f381, 0f00000000;
	or.pred  	%p16, %p15, %p14;
	@%p16 bra 	$L__BB3_15;
	mul.wide.u32 	%rd21, %r171, 4;
	add.s64 	%rd22, %rd48, %rd21;
	ld.global.f32 	%f381, [%rd22];
$L__BB3_15:
	st.shared.f32 	[%r172], %f381;
	setp.ge.s32 	%p18, %r173, %r5;
	mov.f32 	%f382, 0f00000000;
	or.pred  	%p19, %p18, %p14;
	@%p19 bra 	$L__BB3_17;
	mul.wide.u32 	%rd23, %r174, 4;
	add.s64 	%rd24, %rd48, %rd23;
	ld.global.f32 	%f382, [%rd24];
$L__BB3_17:
	st.shared.f32 	[%r175], %f382;
	setp.ge.s32 	%p21, %r176, %r5;
	mov.f32 	%f383, 0f00000000;
	or.pred  	%p22, %p21, %p14;
	@%p22 bra 	$L__BB3_19;
	mul.wide.u32 	%rd25, %r177, 4;
	add.s64 	%rd26, %rd48, %rd25;
	ld.global.f32 	%f383, [%rd26];
$L__BB3_19:
	st.shared.f32 	[%r178], %f383;
	setp.ge.s32 	%p24, %r179, %r5;
	mov.f32 	%f384, 0f00000000;
	or.pred  	%p25, %p24, %p14;
	@%p25 bra 	$L__BB3_21;
	mul.wide.u32 	%rd27, %r180, 4;
	add.s64 	%rd28, %rd48, %rd27;
	ld.global.f32 	%f384, [%rd28];
$L__BB3_21:
	st.shared.f32 	[%r181], %f384;
	add.s32 	%r48, %r169, 1024;
	add.s32 	%r181, %r181, 4096;
	add.s32 	%r180, %r180, %r18;
	add.s32 	%r179, %r179, 32;
	add.s32 	%r178, %r178, 4096;
	add.s32 	%r177, %r177, %r18;
	add.s32 	%r176, %r176, 32;
	add.s32 	%r175, %r175, 4096;
	add.s32 	%r174, %r174, %r18;
	add.s32 	%r173, %r173, 32;
	add.s32 	%r172, %r172, 4096;
	add.s32 	%r171, %r171, %r18;
	add.s32 	%r170, %r170, 32;
	setp.lt.u32 	%p26, %r169, 3072;
	mov.u32 	%r169, %r48;
	@%p26 bra 	$L__BB3_13;
	bar.sync 	0;
	ld.global.f32 	%f79, [%rd49];
	ld.global.f32 	%f80, [%rd49+4];
	ld.global.f32 	%f81, [%rd49+8];
	ld.global.f32 	%f82, [%rd49+12];
	ld.global.f32 	%f83, [%rd49+16];
	ld.global.f32 	%f84, [%rd49+20];
	ld.global.f32 	%f85, [%rd49+24];
	ld.global.f32 	%f86, [%rd49+28];
	ld.global.f32 	%f87, [%rd49+32];
	ld.global.f32 	%f88, [%rd49+36];
	ld.global.f32 	%f89, [%rd49+40];
	ld.global.f32 	%f90, [%rd49+44];
	ld.global.f32 	%f91, [%rd49+48];
	ld.global.f32 	%f92, [%rd49+52];
	ld.global.f32 	%f93, [%rd49+56];
	ld.global.f32 	%f94, [%rd49+60];
	ld.global.f32 	%f95, [%rd49+64];
	ld.global.f32 	%f96, [%rd49+68];
	ld.global.f32 	%f97, [%rd49+72];
	ld.global.f32 	%f98, [%rd49+76];
	ld.global.f32 	%f99, [%rd49+80];
	ld.global.f32 	%f100, [%rd49+84];
	ld.global.f32 	%f101, [%rd49+88];
	ld.global.f32 	%f102, [%rd49+92];
	ld.global.f32 	%f103, [%rd49+96];
	ld.global.f32 	%f104, [%rd49+100];
	ld.global.f32 	%f105, [%rd49+104];
	ld.global.f32 	%f106, [%rd49+108];
	ld.global.f32 	%f107, [%rd49+112];
	ld.global.f32 	%f108, [%rd49+116];
	ld.global.f32 	%f109, [%rd49+120];
	ld.global.f32 	%f110, [%rd49+124];
	mov.b32 	%r183, 0;
$L__BB3_23:
	add.s32 	%r116, %r17, %r183;
	shl.b32 	%r117, %r116, 2;
	mov.u32 	%r118, _ZZ16matmul_v4_kernelILi128ELi128ELi32ELi256ELi32EEvPKfS1_PfiiiE7A_shmem;
	add.s32 	%r119, %r118, %r117;
	ld.shared.f32 	%f312, [%r119];
	ld.shared.f32 	%f313, [%r119+128];
	fma.rn.f32 	%f375, %f312, %f79, %f375;
	fma.rn.f32 	%f374, %f312, %f80, %f374;
	fma.rn.f32 	%f373, %f312, %f81, %f373;
	fma.rn.f32 	%f372, %f312, %f82, %f372;
	fma.rn.f32 	%f371, %f312, %f83, %f371;
	fma.rn.f32 	%f370, %f312, %f84, %f370;
	fma.rn.f32 	%f369, %f312, %f85, %f369;
	fma.rn.f32 	%f368, %f312, %f86, %f368;
	fma.rn.f32 	%f367, %f312, %f87, %f367;
	fma.rn.f32 	%f366, %f312, %f88, %f366;
	fma.rn.f32 	%f365, %f312, %f89, %f365;
	fma.rn.f32 	%f364, %f312, %f90, %f364;
	fma.rn.f32 	%f363, %f312, %f91, %f363;
	fma.rn.f32 	%f362, %f312, %f92, %f362;
	fma.rn.f32 	%f361, %f312, %f93, %f361;
	fma.rn.f32 	%f360, %f312, %f94, %f360;
	fma.rn.f32 	%f359, %f312, %f95, %f359;
	fma.rn.f32 	%f358, %f312, %f96, %f358;
	fma.rn.f32 	%f357, %f312, %f97, %f357;
	fma.rn.f32 	%f356, %f312, %f98, %f356;
	fma.rn.f32 	%f355, %f312, %f99, %f355;
	fma.rn.f32 	%f354, %f312, %f100, %f354;
	fma.rn.f32 	%f353, %f312, %f101, %f353;
	fma.rn.f32 	%f352, %f312, %f102, %f352;
	fma.rn.f32 	%f351, %f312, %f103, %f351;
	fma.rn.f32 	%f350, %f312, %f104, %f350;
	fma.rn.f32 	%f349, %f312, %f105, %f349;
	fma.rn.f32 	%f348, %f312, %f106, %f348;
	fma.rn.f32 	%f347, %f312, %f107, %f347;
	fma.rn.f32 	%f346, %f312, %f108, %f346;
	fma.rn.f32 	%f345, %f312, %f109, %f345;
	fma.rn.f32 	%f344, %f312, %f110, %f344;
	fma.rn.f32 	%f343, %f313, %f79, %f343;
	fma.rn.f32 	%f342, %f313, %f80, %f342;
	fma.rn.f32 	%f341, %f313, %f81, %f341;
	fma.rn.f32 	%f340, %f313, %f82, %f340;
	fma.rn.f32 	%f339, %f313, %f83, %f339;
	fma.rn.f32 	%f338, %f313, %f84, %f338;
	fma.rn.f32 	%f337, %f313, %f85, %f337;
	fma.rn.f32 	%f336, %f313, %f86, %f336;
	fma.rn.f32 	%f335, %f313, %f87, %f335;
	fma.rn.f32 	%f334, %f313, %f88, %f334;
	fma.rn.f32 	%f333, %f313, %f89, %f333;
	fma.rn.f32 	%f332, %f313, %f90, %f332;
	fma.rn.f32 	%f331, %f313, %f91, %f331;
	fma.rn.f32 	%f330, %f313, %f92, %f330;
	fma.rn.f32 	%f329, %f313, %f93, %f329;
	fma.rn.f32 	%f328, %f313, %f94, %f328;
	fma.rn.f32 	%f327, %f313, %f95, %f327;
	fma.rn.f32 	%f326, %f313, %f96, %f326;
	fma.rn.f32 	%f325, %f313, %f97, %f325;
	fma.rn.f32 	%f324, %f313, %f98, %f324;
	fma.rn.f32 	%f323, %f313, %f99, %f323;
	fma.rn.f32 	%f322, %f313, %f100, %f322;
	fma.rn.f32 	%f321, %f313, %f101, %f321;
	fma.rn.f32 	%f320, %f313, %f102, %f320;
	fma.rn.f32 	%f319, %f313, %f103, %f319;
	fma.rn.f32 	%f318, %f313, %f104, %f318;
	fma.rn.f32 	%f317, %f313, %f105, %f317;
	fma.rn.f32 	%f316, %f313, %f106, %f316;
	fma.rn.f32 	%f315, %f313, %f107, %f315;
	fma.rn.f32 	%f314, %f313, %f108, %f314;
	fma.rn.f32 	%f376, %f313, %f109, %f376;
	fma.rn.f32 	%f377, %f313, %f110, %f377;
	add.s32 	%r183, %r183, 1;
	setp.ne.s32 	%p27, %r183, 32;
	@%p27 bra 	$L__BB3_23;
	bar.sync 	0;
	add.s64 	%rd48, %rd48, 128;
	add.s64 	%rd49, %rd49, %rd29;
	add.s32 	%r168, %r168, 32;
	setp.lt.s32 	%p28, %r168, %r68;
	@%p28 bra 	$L__BB3_2;
$L__BB3_25:
	shr.u32 	%r120, %r1, 1;
	and.b32  	%r121, %r120, 510;
	add.s32 	%r122, %r2, %r121;
	shl.b32 	%r123, %r1, 5;
	and.b32  	%r124, %r123, 96;
	add.s32 	%r125, %r3, %r124;
	mad.lo.s32 	%r127, %r122, %r67, %r125;
	cvta.to.global.u64 	%rd30, %rd10;
	mul.wide.s32 	%rd31, %r127, 4;
	add.s64 	%rd9, %rd30, %rd31;
	sub.s32 	%r64, %r66, %r122;
	sub.s32 	%r65, %r67, %r125;
	min.s32 	%r128, %r64, %r65;
	setp.lt.s32 	%p29, %r128, 1;
	@%p29 bra 	$L__BB3_27;
	st.global.v4.f32 	[%rd9], {%f375, %f374, %f373, %f372};
$L__BB3_27:
	setp.lt.s32 	%p30, %r64, 1;
	setp.lt.s32 	%p31, %r65, 5;
	or.pred  	%p32, %p30, %p31;
	@%p32 bra 	$L__BB3_29;
	st.global.v4.f32 	[%rd9+16], {%f371, %f370, %f369, %f368};
$L__BB3_29:
	setp.lt.s32 	%p33, %r64, 1;
	setp.lt.s32 	%p34, %r65, 9;
	or.pred  	%p35, %p33, %p34;
	@%p35 bra 	$L__BB3_31;
	st.global.v4.f32 	[%rd9+32], {%f367, %f366, %f365, %f364};
$L__BB3_31:
	setp.lt.s32 	%p36, %r64, 1;
	setp.lt.s32 	%p37, %r65, 13;
	or.pred  	%p38, %p36, %p37;
	@%p38 bra 	$L__BB3_33;
	st.global.v4.f32 	[%rd9+48], {%f363, %f362, %f361, %f360};
$L__BB3_33:
	setp.lt.s32 	%p39, %r64, 1;
	setp.lt.s32 	%p40, %r65, 17;
	or.pred  	%p41, %p39, %p40;
	@%p41 bra 	$L__BB3_35;
	st.global.v4.f32 	[%rd9+64], {%f359, %f358, %f357, %f356};
$L__BB3_35:
	setp.lt.s32 	%p42, %r64, 1;
	setp.lt.s32 	%p43, %r65, 21;
	or.pred  	%p44, %p42, %p43;
	@%p44 bra 	$L__BB3_37;
	st.global.v4.f32 	[%rd9+80], {%f355, %f354, %f353, %f352};
$L__BB3_37:
	setp.lt.s32 	%p45, %r64, 1;
	setp.lt.s32 	%p46, %r65, 25;
	or.pred  	%p47, %p45, %p46;
	@%p47 bra 	$L__BB3_39;
	st.global.v4.f32 	[%rd9+96], {%f351, %f350, %f349, %f348};
$L__BB3_39:
	setp.lt.s32 	%p48, %r64, 1;
	setp.lt.s32 	%p49, %r65, 29;
	or.pred  	%p50, %p48, %p49;
	@%p50 bra 	$L__BB3_41;
	st.global.v4.f32 	[%rd9+112], {%f347, %f346, %f345, %f344};
$L__BB3_41:
	setp.lt.s32 	%p51, %r65, 1;
	setp.lt.s32 	%p52, %r64, 2;
	or.pred  	%p53, %p52, %p51;
	@%p53 bra 	$L__BB3_43;
	shr.s32 	%r129, %r67, 31;
	shr.u32 	%r130, %r129, 30;
	add.s32 	%r131, %r67, %r130;
	shr.s32 	%r132, %r131, 2;
	mul.wide.s32 	%rd32, %r132, 16;
	add.s64 	%rd33, %rd9, %rd32;
	st.global.v4.f32 	[%rd33], {%f343, %f342, %f341, %f340};
$L__BB3_43:
	setp.lt.s32 	%p54, %r64, 2;
	setp.lt.s32 	%p55, %r65, 5;
	or.pred  	%p56, %p54, %p55;
	@%p56 bra 	$L__BB3_45;
	add.s32 	%r133, %r67, 4;
	shr.s32 	%r134, %r133, 31;
	shr.u32 	%r135, %r134, 30;
	add.s32 	%r136, %r133, %r135;
	shr.s32 	%r137, %r136, 2;
	mul.wide.s32 	%rd34, %r137, 16;
	add.s64 	%rd35, %rd9, %rd34;
	st.global.v4.f32 	[%rd35], {%f339, %f338, %f337, %f336};
$L__BB3_45:
	setp.lt.s32 	%p57, %r64, 2;
	setp.lt.s32 	%p58, %r65, 9;
	or.pred  	%p59, %p57, %p58;
	@%p59 bra 	$L__BB3_47;
	add.s32 	%r138, %r67, 8;
	shr.s32 	%r139, %r138, 31;
	shr.u32 	%r140, %r139, 30;
	add.s32 	%r141, %r138, %r140;
	shr.s32 	%r142, %r141, 2;
	mul.wide.s32 	%rd36, %r142, 16;
	add.s64 	%rd37, %rd9, %rd36;
	st.global.v4.f32 	[%rd37], {%f335, %f334, %f333, %f332};
$L__BB3_47:
	setp.lt.s32 	%p60, %r64, 2;
	setp.lt.s32 	%p61, %r65, 13;
	or.pred  	%p62, %p60, %p61;
	@%p62 bra 	$L__BB3_49;
	add.s32 	%r143, %r67, 12;
	shr.s32 	%r144, %r143, 31;
	shr.u32 	%r145, %r144, 30;
	add.s32 	%r146, %r143, %r145;
	shr.s32 	%r147, %r146, 2;
	mul.wide.s32 	%rd38, %r147, 16;
	add.s64 	%rd39, %rd9, %rd38;
	st.global.v4.f32 	[%rd39], {%f331, %f330, %f329, %f328};
$L__BB3_49:
	setp.lt.s32 	%p63, %r64, 2;
	setp.lt.s32 	%p64, %r65, 17;
	or.pred  	%p65, %p63, %p64;
	@%p65 bra 	$L__BB3_51;
	add.s32 	%r148, %r67, 16;
	shr.s32 	%r149, %r148, 31;
	shr.u32 	%r150, %r149, 30;
	add.s32 	%r151, %r148, %r150;
	shr.s32 	%r152, %r151, 2;
	mul.wide.s32 	%rd40, %r152, 16;
	add.s64 	%rd41, %rd9, %rd40;
	st.global.v4.f32 	[%rd41], {%f327, %f326, %f325, %f324};
$L__BB3_51:
	setp.lt.s32 	%p66, %r64, 2;
	setp.lt.s32 	%p67, %r65, 21;
	or.pred  	%p68, %p66, %p67;
	@%p68 bra 	$L__BB3_53;
	add.s32 	%r153, %r67, 20;
	shr.s32 	%r154, %r153, 31;
	shr.u32 	%r155, %r154, 30;
	add.s32 	%r156, %r153, %r155;
	shr.s32 	%r157, %r156, 2;
	mul.wide.s32 	%rd42, %r157, 16;
	add.s64 	%rd43, %rd9, %rd42;
	st.global.v4.f32 	[%rd43], {%f323, %f322, %f321, %f320};
$L__BB3_53:
	setp.lt.s32 	%p69, %r64, 2;
	setp.lt.s32 	%p70, %r65, 25;
	or.pred  	%p71, %p69, %p70;
	@%p71 bra 	$L__BB3_55;
	add.s32 	%r158, %r67, 24;
	shr.s32 	%r159, %r158, 31;
	shr.u32 	%r160, %r159, 30;
	add.s32 	%r161, %r158, %r160;
	shr.s32 	%r162, %r161, 2;
	mul.wide.s32 	%rd44, %r162, 16;
	add.s64 	%rd45, %rd9, %rd44;
	st.global.v4.f32 	[%rd45], {%f319, %f318, %f317, %f316};
$L__BB3_55:
	setp.lt.s32 	%p72, %r64, 2;
	setp.lt.s32 	%p73, %r65, 29;
	or.pred  	%p74, %p72, %p73;
	@%p74 bra 	$L__BB3_57;
	add.s32 	%r163, %r67, 28;
	shr.s32 	%r164, %r163, 31;
	shr.u32 	%r165, %r164, 30;
	add.s32 	%r166, %r163, %r165;
	shr.s32 	%r167, %r166, 2;
	mul.wide.s32 	%rd46, %r167, 16;
	add.s64 	%rd47, %rd9, %rd46;
	st.global.v4.f32 	[%rd47], {%f315, %f314, %f376, %f377};
$L__BB3_57:
	ret;

}


// ===== COMPILED SASS (sm_100) =====

	.target	sm_100

	.elftype	@"ET_EXEC"


//--------------------- .note.nv.tkinfo           --------------------------
	.section	.note.nv.tkinfo,"",@"SHT_NOTE"
	.sectionflags	@"SHF_NOTE_NV_TKINFO"
	.tkinfo
        /*0018*/ 	.word	0x00000002
        /*0030*/ 	.string	""
        /*0030*/ 	.string	"ptxas"
        /*0030*/ 	.string	"Cuda compilation tools, release 13.0, V13.0.88"
        /*0030*/ 	.string	"Build cuda_13.0.r13.0/compiler.36424714_0"
        /*0030*/ 	.string	"-arch sm_100 -m 64 "



//--------------------- .note.nv.cuinfo           --------------------------
	.section	.note.nv.cuinfo,"",@"SHT_NOTE"
	.sectionflags	@"SHF_NOTE_NV_CUINFO"
        /*0018*/ 	.short	0x0002
        /*001a*/ 	.short	0x0064
        /*001c*/ 	.short	0x0082
	.zero		2


//--------------------- .nv.info                  --------------------------
	.section	.nv.info,"",@"SHT_CUDA_INFO"
	.align	4


	//----- nvinfo : EIATTR_REGCOUNT
	.align		4
        /*0000*/ 	.byte	0x04, 0x2f
        /*0002*/ 	.short	(.L_1 - .L_0)
	.align		4
.L_0:
        /*0004*/ 	.word	index@(_Z16matmul_v1_kernelPKfS0_Pfiii)
        /*0008*/ 	.word	0x00000020


	//----- nvinfo : EIATTR_FRAME_SIZE
	.align		4
.L_1:
        /*000c*/ 	.byte	0x04, 0x11
        /*000e*/ 	.short	(.L_3 - .L_2)
	.align		4
.L_2:
        /*0010*/ 	.word	index@(_Z16matmul_v1_kernelPKfS0_Pfiii)
        /*0014*/ 	.word	0x00000000


	//----- nvinfo : EIATTR_REGCOUNT
	.align		4
.L_3:
        /*0018*/ 	.byte	0x04, 0x2f
        /*001a*/ 	.short	(.L_5 - .L_4)
	.align		4
.L_4:
        /*001c*/ 	.word	index@(_Z16matmul_v2_kernelILi32EEvPKfS1_Pfiii)
        /*0020*/ 	.word	0x0000001f


	//----- nvinfo : EIATTR_FRAME_SIZE
	.align		4
.L_5:
        /*0024*/ 	.byte	0x04, 0x11
        /*0026*/ 	.short	(.L_7 - .L_6)
	.align		4
.L_6:
        /*0028*/ 	.word	index@(_Z16matmul_v2_kernelILi32EEvPKfS1_Pfiii)
        /*002c*/ 	.word	0x00000000


	//----- nvinfo : EIATTR_REGCOUNT
	.align		4
.L_7:
        /*0030*/ 	.byte	0x04, 0x2f
        /*0032*/ 	.short	(.L_9 - .L_8)
	.align		4
.L_8:
        /*0034*/ 	.word	index@(_Z16matmul_v3_kernelILi128ELi128ELi32ELi256EEvPKfS1_Pfiii)
        /*0038*/ 	.word	0x0000003e


	//----- nvinfo : EIATTR_FRAME_SIZE
	.align		4
.L_9:
        /*003c*/ 	.byte	0x04, 0x11
        /*003e*/ 	.short	(.L_11 - .L_10)
	.align		4
.L_10:
        /*0040*/ 	.word	index@(_Z16matmul_v3_kernelILi128ELi128ELi32ELi256EEvPKfS1_Pfiii)
        /*0044*/ 	.word	0x00000100


	//----- nvinfo : EIATTR_REGCOUNT
	.align		4
.L_11:
        /*0048*/ 	.byte	0x04, 0x2f
        /*004a*/ 	.short	(.L_13 - .L_12)
	.align		4
.L_12:
        /*004c*/ 	.word	index@(_Z16matmul_v4_kernelILi128ELi128ELi32ELi256ELi32EEvPKfS1_Pfiii)
        /*0050*/ 	.word	0x0000007a


	//----- nvinfo : EIATTR_FRAME_SIZE
	.align		4
.L_13:
        /*0054*/ 	.byte	0x04, 0x11
        /*0056*/ 	.short	(.L_15 - .L_14)
	.align		4
.L_14:
        /*0058*/ 	.word	index@(_Z16matmul_v4_kernelILi128ELi128ELi32ELi256ELi32EEvPKfS1_Pfiii)
        /*005c*/ 	.word	0x00000000


	//----- nvinfo : EIATTR_MIN_STACK_SIZE
	.align		4
.L_15:
        /*0060*/ 	.byte	0x04, 0x12
        /*0062*/ 	.short	(.L_17 - .L_16)
	.align		4
.L_16:
        /*0064*/ 	.word	index@(_Z16matmul_v4_kernelILi128ELi128ELi32ELi256ELi32EEvPKfS1_Pfiii)
        /*0068*/ 	.word	0x00000000


	//----- nvinfo : EIATTR_MIN_STACK_SIZE
	.align		4
.L_17:
        /*006c*/ 	.byte	0x04, 0x12
        /*006e*/ 	.short	(.L_19 - .L_18)
	.align		4
.L_18:
        /*0070*/ 	.word	index@(_Z16matmul_v3_kernelILi128ELi128ELi32ELi256EEvPKfS1_Pfiii)
        /*0074*/ 	.word	0x00000100


	//----- nvinfo : EIATTR_MIN_STACK_SIZE
	.align		4
.L_19:
        /*0078*/ 	.byte	0x04, 0x12
        /*007a*/ 	.short	(.L_21 - .L_20)
	.align		4
.L_20:
        /*007c*/ 	.word	index@(_Z16matmul_v2_kernelILi32EEvPKfS1_Pfiii)
        /*0080*/ 	.word	0x00000000


	//----- nvinfo : EIATTR_MIN_STACK_SIZE
	.align		4
.L_21:
        /*0084*/ 	.byte	0x04, 0x12
        /*0086*/ 	.short	(.L_23 - .L_22)
	.align		4
.L_22:
        /*0088*/ 	.word	index@(_Z16matmul_v1_kernelPKfS0_Pfiii)
        /*008c*/ 	.word	0x00000000
.L_23:


//--------------------- .nv.compat                --------------------------
	.section	.nv.compat,"",@"SHT_CUDA_COMPAT_INFO"
	.align	4
        /*0000*/ 	.byte	0x02, 0x09, 0x00, 0x00, 0x02, 0x02, 0x01, 0x00, 0x02, 0x05, 0x05, 0x00, 0x03, 0x07, 0x01, 0x01
        /*0010*/ 	.byte	0x02, 0x03, 0x00, 0x00, 0x02, 0x06, 0x01, 0x00, 0x04, 0x0b, 0x08, 0x00, 0x09, 0x00, 0x00, 0x00
        /*0020*/ 	.byte	0x00, 0x00, 0x00, 0x00


//--------------------- .nv.info._Z16matmul_v4_kernelILi128ELi128ELi32ELi256ELi32EEvPKfS1_Pfiii --------------------------
	.section	.nv.info._Z16matmul_v4_kernelILi128ELi128ELi32ELi256ELi32EEvPKfS1_Pfiii,"",@"SHT_CUDA_INFO"
	.sectionflags	@""
	.align	4


	//----- nvinfo : EIATTR_CUDA_API_VERSION
	.align		4
        /*0000*/ 	.byte	0x04, 0x37
        /*0002*/ 	.short	(.L_25 - .L_24)
.L_24:
        /*0004*/ 	.word	0x00000082


	//----- nvinfo : EIATTR_KPARAM_INFO
	.align		4
.L_25:
        /*0008*/ 	.byte	0x04, 0x17
        /*000a*/ 	.short	(.L_27 - .L_26)
.L_26:
        /*000c*/ 	.word	0x00000000
        /*0010*/ 	.short	0x0005
        /*0012*/ 	.short	0x0020
        /*0014*/ 	.byte	0x00, 0xf0, 0x11, 0x00


	//----- nvinfo : EIATTR_KPARAM_INFO
	.align		4
.L_27:
        /*0018*/ 	.byte	0x04, 0x17
        /*001a*/ 	.short	(.L_29 - .L_28)
.L_28:
        /*001c*/ 	.word	0x00000000
        /*0020*/ 	.short	0x0004
        /*0022*/ 	.short	0x001c
        /*0024*/ 	.byte	0x00, 0xf0, 0x11, 0x00


	//----- nvinfo : EIATTR_KPARAM_INFO
	.align		4
.L_29:
        /*0028*/ 	.byte	0x04, 0x17
        /*002a*/ 	.short	(.L_31 - .L_30)
.L_30:
        /*002c*/ 	.word	0x00000000
        /*0030*/ 	.short	0x0003
        /*0032*/ 	.short	0x0018
        /*0034*/ 	.byte	0x00, 0xf0, 0x11, 0x00


	//----- nvinfo : EIATTR_KPARAM_INFO
	.align		4
.L_31:
        /*0038*/ 	.byte	0x04, 0x17
        /*003a*/ 	.short	(.L_33 - .L_32)
.L_32:
        /*003c*/ 	.word	0x00000000
        /*0040*/ 	.short	0x0002
        /*0042*/ 	.short	0x0010
        /*0044*/ 	.byte	0x00, 0xf5, 0x21, 0x00


	//----- nvinfo : EIATTR_KPARAM_INFO
	.align		4
.L_33:
        /*0048*/ 	.byte	0x04, 0x17
        /*004a*/ 	.short	(.L_35 - .L_34)
.L_34:
        /*004c*/ 	.word	0x00000000
        /*0050*/ 	.short	0x0001
        /*0052*/ 	.short	0x0008
        /*0054*/ 	.byte	0x00, 0xf5, 0x21, 0x00


	//----- nvinfo : EIATTR_KPARAM_INFO
	.align		4
.L_35:
        /*0058*/ 	.byte	0x04, 0x17
        /*005a*/ 	.short	(.L_37 - .L_36)
.L_36:
        /*005c*/ 	.word	0x00000000
        /*0060*/ 	.short	0x0000
        /*0062*/ 	.short	0x0000
        /*0064*/ 	.byte	0x00, 0xf5, 0x21, 0x00


	//----- nvinfo : EIATTR_SPARSE_MMA_MASK
	.align		4
.L_37:
        /*0068*/ 	.byte	0x03, 0x50
        /*006a*/ 	.short	0x0000


	//----- nvinfo : EIATTR_MAXREG_COUNT
	.align		4
        /*006c*/ 	.byte	0x03, 0x1b
        /*006e*/ 	.short	0x00ff


	//----- nvinfo : EIATTR_NUM_BARRIERS
	.align		4
        /*0070*/ 	.byte	0x02, 0x4c
        /*0072*/ 	.byte	0x01
	.zero		1


	//----- nvinfo : EIATTR_MERCURY_ISA_VERSION
	.align		4
        /*0074*/ 	.byte	0x03, 0x5f
        /*0076*/ 	.short	0x0101


	//----- nvinfo : EIATTR_VRC_CTA_INIT_COUNT
	.align		4
        /*0078*/ 	.byte	0x02, 0x4a
	.zero		1
	.zero		1


	//----- nvinfo : EIATTR_EXIT_INSTR_OFFSETS
	.align		4
        /*007c*/ 	.byte	0x04, 0x1c
        /*007e*/ 	.short	(.L_39 - .L_38)


	//   ....[0]....
.L_38:
        /*0080*/ 	.word	0x00001910


	//   ....[1]....
        /*0084*/ 	.word	0x00001980


	//----- nvinfo : EIATTR_CRS_STACK_SIZE
	.align		4
.L_39:
        /*0088*/ 	.byte	0x04, 0x1e
        /*008a*/ 	.short	(.L_41 - .L_40)
.L_40:
        /*008c*/ 	.word	0x00000000


	//----- nvinfo : EIATTR_CBANK_PARAM_SIZE
	.align		4
.L_41:
        /*0090*/ 	.byte	0x03, 0x19
        /*0092*/ 	.short	0x0024


	//----- nvinfo : EIATTR_PARAM_CBANK
	.align		4
        /*0094*/ 	.byte	0x04, 0x0a
        /*0096*/ 	.short	(.L_43 - .L_42)
	.align		4
.L_42:
        /*0098*/ 	.word	index@(.nv.constant0._Z16matmul_v4_kernelILi128ELi128ELi32ELi256ELi32EEvPKfS1_Pfiii)
        /*009c*/ 	.short	0x0380
        /*009e*/ 	.short	0x0024


	//----- nvinfo : EIATTR_SW_WAR
	.align		4
.L_43:
        /*00a0*/ 	.byte	0x04, 0x36
        /*00a2*/ 	.short	(.L_45 - .L_44)
.L_44:
        /*00a4*/ 	.word	0x00000008
.L_45:


//--------------------- .nv.info._Z16matmul_v3_kernelILi128ELi128ELi32ELi256EEvPKfS1_Pfiii --------------------------
	.section	.nv.info._Z16matmul_v3_kernelILi128ELi128ELi32ELi256EEvPKfS1_Pfiii,"",@"SHT_CUDA_INFO"
	.sectionflags	@""
	.align	4


	//----- nvinfo : EIATTR_CUDA_API_VERSION
	.align		4
        /*0000*/ 	.byte	0x04, 0x37
        /*0002*/ 	.short	(.L_47 - .L_46)
.L_46:
        /*0004*/ 	.word	0x00000082


	//----- nvinfo : EIATTR_KPARAM_INFO
	.align		4
.L_47:
        /*0008*/ 	.byte	0x04, 0x17
        /*000a*/ 	.short	(.L_49 - .L_48)
.L_48:
        /*000c*/ 	.word	0x00000000
        /*0010*/ 	.short	0x0005
        /*0012*/ 	.short	0x0020
        /*0014*/ 	.byte	0x00, 0xf0, 0x11, 0x00


	//----- nvinfo : EIATTR_KPARAM_INFO
	.align		4
.L_49:
        /*0018*/ 	.byte	0x04, 0x17
        /*001a*/ 	.short	(.L_51 - .L_50)
.L_50:
        /*001c*/ 	.word	0x00000000
        /*0020*/ 	.short	0x0004
        /*0022*/ 	.short	0x001c
        /*0024*/ 	.byte	0x00, 0xf0, 0x11, 0x00


	//----- nvinfo : EIATTR_KPARAM_INFO
	.align		4
.L_51:
        /*0028*/ 	.byte	0x04, 0x17
        /*002a*/ 	.short	(.L_53 - .L_52)
.L_52:
        /*002c*/ 	.word	0x00000000
        /*0030*/ 	.short	0x0003
        /*0032*/ 	.short	0x0018
        /*0034*/ 	.byte	0x00, 0xf0, 0x11, 0x00


	//----- nvinfo : EIATTR_KPARAM_INFO
	.align		4
.L_53:
        /*0038*/ 	.byte	0x04, 0x17
        /*003a*/ 	.short	(.L_55 - .L_54)
.L_54:
        /*003c*/ 	.word	0x00000000
        /*0040*/ 	.short	0x0002
        /*0042*/ 	.short	0x0010
        /*0044*/ 	.byte	0x00, 0xf5, 0x21, 0x00


	//----- nvinfo : EIATTR_KPARAM_INFO
	.align		4
.L_55:
        /*0048*/ 	.byte	0x04, 0x17
        /*004a*/ 	.short	(.L_57 - .L_56)
.L_56:
        /*004c*/ 	.word	0x00000000
        /*0050*/ 	.short	0x0001
        /*0052*/ 	.short	0x0008
        /*0054*/ 	.byte	0x00, 0xf5, 0x21, 0x00


	//----- nvinfo : EIATTR_KPARAM_INFO
	.align		4
.L_57:
        /*0058*/ 	.byte	0x04, 0x17
        /*005a*/ 	.short	(.L_59 - .L_58)
.L_58:
        /*005c*/ 	.word	0x00000000
        /*0060*/ 	.short	0x0000
        /*0062*/ 	.short	0x0000
        /*0064*/ 	.byte	0x00, 0xf5, 0x21, 0x00


	//----- nvinfo : EIATTR_SPARSE_MMA_MASK
	.align		4
.L_59:
        /*0068*/ 	.byte	0x03, 0x50
        /*006a*/ 	.short	0x0000


	//----- nvinfo : EIATTR_MAXREG_COUNT
	.align		4
        /*006c*/ 	.byte	0x03, 0x1b
        /*006e*/ 	.short	0x00ff


	//----- nvinfo : EIATTR_NUM_BARRIERS
	.align		4
        /*0070*/ 	.byte	0x02, 0x4c
        /*0072*/ 	.byte	0x01
	.zero		1


	//----- nvinfo : EIATTR_MERCURY_ISA_VERSION
	.align		4
        /*0074*/ 	.byte	0x03, 0x5f
        /*0076*/ 	.short	0x0101


	//----- nvinfo : EIATTR_VRC_CTA_INIT_COUNT
	.align		4
        /*0078*/ 	.byte	0x02, 0x4a
	.zero		1
	.zero		1


	//----- nvinfo : EIATTR_EXIT_INSTR_OFFSETS
	.align		4
        /*007c*/ 	.byte	0x04, 0x1c
        /*007e*/ 	.short	(.L_61 - .L_60)


	//   ....[0]....
.L_60:
        /*0080*/ 	.word	0x00002030


	//----- nvinfo : EIATTR_CRS_STACK_SIZE
	.align		4
.L_61:
        /*0084*/ 	.byte	0x04, 0x1e
        /*0086*/ 	.short	(.L_63 - .L_62)
.L_62:
        /*0088*/ 	.word	0x00000000


	//----- nvinfo : EIATTR_CBANK_PARAM_SIZE
	.align		4
.L_63:
        /*008c*/ 	.byte	0x03, 0x19
        /*008e*/ 	.short	0x0024


	//----- nvinfo : EIATTR_PARAM_CBANK
	.align		4
        /*0090*/ 	.byte	0x04, 0x0a
        /*0092*/ 	.short	(.L_65 - .L_64)
	.align		4
.L_64:
        /*0094*/ 	.word	index@(.nv.constant0._Z16matmul_v3_kernelILi128ELi128ELi32ELi256EEvPKfS1_Pfiii)
        /*0098*/ 	.short	0x0380
        /*009a*/ 	.short	0x0024


	//----- nvinfo : EIATTR_SW_WAR
	.align		4
.L_65:
        /*009c*/ 	.byte	0x04, 0x36
        /*009e*/ 	.short	(.L_67 - .L_66)
.L_66:
        /*00a0*/ 	.word	0x00000008
.L_67:


//--------------------- .nv.info._Z16matmul_v2_kernelILi32EEvPKfS1_Pfiii --------------------------
	.section	.nv.info._Z16matmul_v2_kernelILi32EEvPKfS1_Pfiii,"",@"SHT_CUDA_INFO"
	.sectionflags	@""
	.align	4


	//----- nvinfo : EIATTR_CUDA_API_VERSION
	.align		4
        /*0000*/ 	.byte	0x04, 0x37
        /*0002*/ 	.short	(.L_69 - .L_68)
.L_68:
        /*0004*/ 	.word	0x00000082


	//----- nvinfo : EIATTR_KPARAM_INFO
	.align		4
.L_69:
        /*0008*/ 	.byte	0x04, 0x17
        /*000a*/ 	.short	(.L_71 - .L_70)
.L_70:
        /*000c*/ 	.word	0x00000000
        /*0010*/ 	.short	0x0005
        /*0012*/ 	.short	0x0020
        /*0014*/ 	.byte	0x00, 0xf0, 0x11, 0x00


	//----- nvinfo : EIATTR_KPARAM_INFO
	.align		4
.L_71:
        /*0018*/ 	.byte	0x04, 0x17
        /*001a*/ 	.short	(.L_73 - .L_72)
.L_72:
        /*001c*/ 	.word	0x00000000
        /*0020*/ 	.short	0x0004
        /*0022*/ 	.short	0x001c
        /*0024*/ 	.byte	0x00, 0xf0, 0x11, 0x00


	//----- nvinfo : EIATTR_KPARAM_INFO
	.align		4
.L_73:
        /*0028*/ 	.byte	0x04, 0x17
        /*002a*/ 	.short	(.L_75 - .L_74)
.L_74:
        /*002c*/ 	.word	0x00000000
        /*0030*/ 	.short	0x0003
        /*0032*/ 	.short	0x0018
        /*0034*/ 	.byte	0x00, 0xf0, 0x11, 0x00


	//----- nvinfo : EIATTR_KPARAM_INFO
	.align		4
.L_75:
        /*0038*/ 	.byte	0x04, 0x17
        /*003a*/ 	.short	(.L_77 - .L_76)
.L_76:
        /*003c*/ 	.word	0x00000000
        /*0040*/ 	.short	0x0002
        /*0042*/ 	.short	0x0010
        /*0044*/ 	.byte	0x00, 0xf5, 0x21, 0x00


	//----- nvinfo : EIATTR_KPARAM_INFO
	.align		4
.L_77:
        /*0048*/ 	.byte	0x04, 0x17
        /*004a*/ 	.short	(.L_79 - .L_78)
.L_78:
        /*004c*/ 	.word	0x00000000
        /*0050*/ 	.short	0x0001
        /*0052*/ 	.short	0x0008
        /*0054*/ 	.byte	0x00, 0xf5, 0x21, 0x00


	//----- nvinfo : EIATTR_KPARAM_INFO
	.align		4
.L_79:
        /*0058*/ 	.byte	0x04, 0x17
        /*005a*/ 	.short	(.L_81 - .L_80)
.L_80:
        /*005c*/ 	.word	0x00000000
        /*0060*/ 	.short	0x0000
        /*0062*/ 	.short	0x0000
        /*0064*/ 	.byte	0x00, 0xf5, 0x21, 0x00


	//----- nvinfo : EIATTR_SPARSE_MMA_MASK
	.align		4
.L_81:
        /*0068*/ 	.byte	0x03, 0x50
        /*006a*/ 	.short	0x0000


	//----- nvinfo : EIATTR_MAXREG_COUNT
	.align		4
        /*006c*/ 	.byte	0x03, 0x1b
        /*006e*/ 	.short	0x00ff


	//----- nvinfo : EIATTR_NUM_BARRIERS
	.align		4
        /*0070*/ 	.byte	0x02, 0x4c
        /*0072*/ 	.byte	0x01
	.zero		1


	//----- nvinfo : EIATTR_MERCURY_ISA_VERSION
	.align		4
        /*0074*/ 	.byte	0x03, 0x5f
        /*0076*/ 	.short	0x0101


	//----- nvinfo : EIATTR_VRC_CTA_INIT_COUNT
	.align		4
        /*0078*/ 	.byte	0x02, 0x4a
	.zero		1
	.zero		1


	//----- nvinfo : EIATTR_EXIT_INSTR_OFFSETS
	.align		4
        /*007c*/ 	.byte	0x04, 0x1c
        /*007e*/ 	.short	(.L_83 - .L_82)


	//   ....[0]....
.L_82:
        /*0080*/ 	.word	0x00000880


	//   ....[1]....
        /*0084*/ 	.word	0x00000920


	//----- nvinfo : EIATTR_CBANK_PARAM_SIZE
	.align		4
.L_83:
        /*0088*/ 	.byte	0x03, 0x19
        /*008a*/ 	.short	0x0024


	//----- nvinfo : EIATTR_PARAM_CBANK
	.align		4
        /*008c*/ 	.byte	0x04, 0x0a
        /*008e*/ 	.short	(.L_85 - .L_84)
	.align		4
.L_84:
        /*0090*/ 	.word	index@(.nv.constant0._Z16matmul_v2_kernelILi32EEvPKfS1_Pfiii)
        /*0094*/ 	.short	0x0380
        /*0096*/ 	.short	0x0024


	//----- nvinfo : EIATTR_SW_WAR
	.align		4
.L_85:
        /*0098*/ 	.byte	0x04, 0x36
        /*009a*/ 	.short	(.L_87 - .L_86)
.L_86:
        /*009c*/ 	.word	0x00000008
.L_87:


//--------------------- .nv.info._Z16matmul_v1_kernelPKfS0_Pfiii --------------------------
	.section	.nv.info._Z16matmul_v1_kernelPKfS0_Pfiii,"",@"SHT_CUDA_INFO"
	.sectionflags	@""
	.align	4


	//----- nvinfo : EIATTR_CUDA_API_VERSION
	.align		4
        /*0000*/ 	.byte	0x04, 0x37
        /*0002*/ 	.short	(.L_89 - .L_88)
.L_88:
        /*0004*/ 	.word	0x00000082


	//----- nvinfo : EIATTR_KPARAM_INFO
	.align		4
.L_89:
        /*0008*/ 	.byte	0x04, 0x17
        /*000a*/ 	.short	(.L_91 - .L_90)
.L_90:
        /*000c*/ 	.word	0x00000000
        /*0010*/ 	.short	0x0005
        /*0012*/ 	.short	0x0020
        /*0014*/ 	.byte	0x00, 0xf0, 0x11, 0x00


	//----- nvinfo : EIATTR_KPARAM_INFO
	.align		4
.L_91:
        /*0018*/ 	.byte	0x04, 0x17
        /*001a*/ 	.short	(.L_93 - .L_92)
.L_92:
        /*001c*/ 	.word	0x00000000
        /*0020*/ 	.short	0x0004
        /*0022*/ 	.short	0x001c
        /*0024*/ 	.byte	0x00, 0xf0, 0x11, 0x00


	//----- nvinfo : EIATTR_KPARAM_INFO
	.align		4
.L_93:
        /*0028*/ 	.byte	0x04, 0x17
        /*002a*/ 	.short	(.L_95 - .L_94)
.L_94:
        /*002c*/ 	.word	0x00000000
        /*0030*/ 	.short	0x0003
        /*0032*/ 	.short	0x0018
        /*0034*/ 	.byte	0x00, 0xf0, 0x11, 0x00


	//----- nvinfo : EIATTR_KPARAM_INFO
	.align		4
.L_95:
        /*0038*/ 	.byte	0x04, 0x17
        /*003a*/ 	.short	(.L_97 - .L_96)
.L_96:
        /*003c*/ 	.word	0x00000000
        /*0040*/ 	.short	0x0002
        /*0042*/ 	.short	0x0010
        /*0044*/ 	.byte	0x00, 0xf5, 0x21, 0x00


	//----- nvinfo : EIATTR_KPARAM_INFO
	.align		4
.L_97:
        /*0048*/ 	.byte	0x04, 0x17
        /*004a*/ 	.short	(.L_99 - .L_98)
.L_98:
        /*004c*/ 	.word	0x00000000
        /*0050*/ 	.short	0x0001
        /*0052*/ 	.short	0x0008
        /*0054*/ 	.byte	0x00, 0xf5, 0x21, 0x00


	//----- nvinfo : EIATTR_KPARAM_INFO
	.align		4
.L_99:
        /*0058*/ 	.byte	0x04, 0x17
        /*005a*/ 	.short	(.L_101 - .L_100)
.L_100:
        /*005c*/ 	.word	0x00000000
        /*0060*/ 	.short	0x0000
        /*0062*/ 	.short	0x0000
        /*0064*/ 	.byte	0x00, 0xf5, 0x21, 0x00


	//----- nvinfo : EIATTR_SPARSE_MMA_MASK
	.align		4
.L_101:
        /*0068*/ 	.byte	0x03, 0x50
        /*006a*/ 	.short	0x0000


	//----- nvinfo : EIATTR_MAXREG_COUNT
	.align		4
        /*006c*/ 	.byte	0x03, 0x1b
        /*006e*/ 	.short	0x00ff


	//----- nvinfo : EIATTR_MERCURY_ISA_VERSION
	.align		4
        /*0070*/ 	.byte	0x03, 0x5f
        /*0072*/ 	.short	0x0101


	//----- nvinfo : EIATTR_VRC_CTA_INIT_COUNT
	.align		4
        /*0074*/ 	.byte	0x02, 0x4a
	.zero		1
	.zero		1


	//----- nvinfo : EIATTR_EXIT_INSTR_OFFSETS
	.align		4
        /*0078*/ 	.byte	0x04, 0x1c
        /*007a*/ 	.short	(.L_103 - .L_102)


	//   ....[0]....
.L_102:
        /*007c*/ 	.word	0x000000c0


	//   ....[1]....
        /*0080*/ 	.word	0x000008e0


	//----- nvinfo : EIATTR_CBANK_PARAM_SIZE
	.align		4
.L_103:
        /*0084*/ 	.byte	0x03, 0x19
        /*0086*/ 	.short	0x0024


	//----- nvinfo : EIATTR_PARAM_CBANK
	.align		4
        /*0088*/ 	.byte	0x04, 0x0a
        /*008a*/ 	.short	(.L_105 - .L_104)
	.align		4
.L_104:
        /*008c*/ 	.word	index@(.nv.constant0._Z16matmul_v1_kernelPKfS0_Pfiii)
        /*0090*/ 	.short	0x0380
        /*0092*/ 	.short	0x0024


	//----- nvinfo : EIATTR_SW_WAR
	.align		4
.L_105:
        /*0094*/ 	.byte	0x04, 0x36
        /*0096*/ 	.short	(.L_107 - .L_106)
.L_106:
        /*0098*/ 	.word	0x00000008
.L_107:


//--------------------- .nv.callgraph             --------------------------
	.section	.nv.callgraph,"",@"SHT_CUDA_CALLGRAPH"
	.align	4
	.sectionentsize	8
	.align		4
        /*0000*/ 	.word	0x00000000
	.align		4
        /*0004*/ 	.word	0xffffffff
	.align		4
        /*0008*/ 	.word	0x00000000
	.align		4
        /*000c*/ 	.word	0xfffffffe
	.align		4
        /*0010*/ 	.word	0x00000000
	.align		4
        /*0014*/ 	.word	0xfffffffd
	.align		4
        /*0018*/ 	.word	0x00000000
	.align		4
        /*001c*/ 	.word	0xfffffffc


//--------------------- .text._Z16matmul_v4_kernelILi128ELi128ELi32ELi256ELi32EEvPKfS1_Pfiii --------------------------
	.section	.text._Z16matmul_v4_kernelILi128ELi128ELi32ELi256ELi32EEvPKfS1_Pfiii,"ax",@progbits
	.align	128
        .global         _Z16matmul_v4_kernelILi128ELi128ELi32ELi256ELi32EEvPKfS1_Pfiii
        .type           _Z16matmul_v4_kernelILi128ELi128ELi32ELi256ELi32EEvPKfS1_Pfiii,@function
        .size           _Z16matmul_v4_kernelILi128ELi128ELi32ELi256ELi32EEvPKfS1_Pfiii,(.L_x_41 - _Z16matmul_v4_kernelILi128ELi128ELi32ELi256ELi32EEvPKfS1_Pfiii)
        .other          _Z16matmul_v4_kernelILi128ELi128ELi32ELi256ELi32EEvPKfS1_Pfiii,@"STO_CUDA_ENTRY STV_DEFAULT"
_Z16matmul_v4_kernelILi128ELi128ELi32ELi256ELi32EEvPKfS1_Pfiii:
.text._Z16matmul_v4_kernelILi128ELi128ELi32ELi256ELi32EEvPKfS1_Pfiii:
[----:B------:R-:W-:Y:S08]  /*0000*/  LDC R1, c[0x0][0x37c] ;  /* 0x0000df00ff017b82 */ /* 0x000ff00000000800 */
[----:B------:R-:W0:Y:S01]  /*0010*/  LDC R77, c[0x0][0x39c] ;  /* 0x0000e700ff4d7b82 */ /* 0x000e220000000800 */
[----:B------:R-:W1:Y:S01]  /*0020*/  S2R R71, SR_CTAID.X ;  /* 0x0000000000477919 */ /* 0x000e620000002500 */
[----:B------:R-:W2:Y:S01]  /*0030*/  LDCU.64 UR8, c[0x0][0x358] ;  /* 0x00006b00ff0877ac */ /* 0x000ea20008000a00 */
[----:B------:R-:W-:-:S02]  /*0040*/  CS2R R64, SRZ ;  /* 0x0000000000407805 */ /* 0x000fc4000001ff00 */
[----:B------:R-:W-:Y:S01]  /*0050*/  CS2R R62, SRZ ;  /* 0x00000000003e7805 */ /* 0x000fe2000001ff00 */
[----:B------:R-:W3:Y:S01]  /*0060*/  S2R R70, SR_TID.X ;  /* 0x0000000000467919 */ /* 0x000ee20000002100 */
[----:B------:R-:W-:Y:S02]  /*0070*/  CS2R R60, SRZ ;  /* 0x00000000003c7805 */ /* 0x000fe4000001ff00 */
[----:B------:R-:W-:Y:S01]  /*0080*/  CS2R R58, SRZ ;  /* 0x00000000003a7805 */ /* 0x000fe2000001ff00 */
[----:B------:R-:W4:Y:S01]  /*0090*/  LDC R91, c[0x0][0x3a0] ;  /* 0x0000e800ff5b7b82 */ /* 0x000f220000000800 */
[----:B------:R-:W-:Y:S02]  /*00a0*/  CS2R R56, SRZ ;  /* 0x0000000000387805 */ /* 0x000fe4000001ff00 */
[----:B------:R-:W-:Y:S02]  /*00b0*/  CS2R R54, SRZ ;  /* 0x0000000000367805 */ /* 0x000fe4000001ff00 */
[----:B------:R-:W-:-:S02]  /*00c0*/  CS2R R52, SRZ ;  /* 0x0000000000347805 */ /* 0x000fc4000001ff00 */
[----:B------:R-:W-:Y:S02]  /*00d0*/  CS2R R50, SRZ ;  /* 0x0000000000327805 */ /* 0x000fe4000001ff00 */
[----:B------:R-:W-:Y:S02]  /*00e0*/  CS2R R48, SRZ ;  /* 0x0000000000307805 */ /* 0x000fe4000001ff00 */
[----:B------:R-:W-:Y:S02]  /*00f0*/  CS2R R46, SRZ ;  /* 0x00000000002e7805 */ /* 0x000fe4000001ff00 */
        /* <DEDUP_REMOVED lines=8> */
[----:B------:R-:W-:Y:S01]  /*0180*/  CS2R R28, SRZ ;  /* 0x00000000001c7805 */ /* 0x000fe2000001ff00 */
[----:B0-----:R-:W-:Y:S01]  /*0190*/  VIADD R0, R77, 0x7f ;  /* 0x0000007f4d007836 */ /* 0x001fe20000000000 */
[----:B------:R-:W-:-:S02]  /*01a0*/  CS2R R26, SRZ ;  /* 0x00000000001a7805 */ /* 0x000fc4000001ff00 */
[----:B------:R-:W-:Y:S02]  /*01b0*/  CS2R R24, SRZ ;  /* 0x0000000000187805 */ /* 0x000fe4000001ff00 */
[----:B------:R-:W-:Y:S02]  /*01c0*/  CS2R R22, SRZ ;  /* 0x0000000000167805 */ /* 0x000fe4000001ff00 */
[----:B------:R-:W-:Y:S02]  /*01d0*/  CS2R R20, SRZ ;  /* 0x0000000000147805 */ /* 0x000fe4000001ff00 */
[----:B------:R-:W-:Y:S02]  /*01e0*/  SHF.R.S32.HI R3, RZ, 0x1f, R0 ;  /* 0x0000001fff037819 */ /* 0x000fe40000011400 */
[----:B------:R-:W-:Y:S02]  /*01f0*/  CS2R R18, SRZ ;  /* 0x0000000000127805 */ /* 0x000fe4000001ff00 */
[----:B------:R-:W-:-:S02]  /*0200*/  CS2R R16, SRZ ;  /* 0x0000000000107805 */ /* 0x000fc4000001ff00 */
[----:B------:R-:W-:Y:S02]  /*0210*/  CS2R R14, SRZ ;  /* 0x00000000000e7805 */ /* 0x000fe4000001ff00 */
[----:B------:R-:W-:Y:S02]  /*0220*/  LEA.HI R3, R3, R0, RZ, 0x7 ;  /* 0x0000000003037211 */ /* 0x000fe400078f38ff */
[----:B------:R-:W-:Y:S02]  /*0230*/  CS2R R12, SRZ ;  /* 0x00000000000c7805 */ /* 0x000fe4000001ff00 */
[----:B-1----:R-:W-:Y:S02]  /*0240*/  IABS R8, R71 ;  /* 0x0000004700087213 */ /* 0x002fe40000000000 */
[----:B------:R-:W-:Y:S02]  /*0250*/  CS2R R10, SRZ ;  /* 0x00000000000a7805 */ /* 0x000fe4000001ff00 */
[----:B------:R-:W-:-:S02]  /*0260*/  SHF.R.S32.HI R0, RZ, 0x7, R3 ;  /* 0x00000007ff007819 */ /* 0x000fc40000011403 */
[----:B------:R-:W-:Y:S02]  /*0270*/  CS2R R66, SRZ ;  /* 0x0000000000427805 */ /* 0x000fe4000001ff00 */
[-C--:B------:R-:W-:Y:S02]  /*0280*/  IABS R5, R0.reuse ;  /* 0x0000000000057213 */ /* 0x080fe40000000000 */
[----:B------:R-:W-:Y:S02]  /*0290*/  IABS R9, R0 ;  /* 0x0000000000097213 */ /* 0x000fe40000000000 */
[----:B------:R-:W0:Y:S08]  /*02a0*/  I2F.RP R4, R5 ;  /* 0x0000000500047306 */ /* 0x000e300000209400 */
[----:B0-----:R-:W0:Y:S02]  /*02b0*/  MUFU.RCP R4, R4 ;  /* 0x0000000400047308 */ /* 0x001e240000001000 */
[----:B0-----:R-:W-:-:S02]  /*02c0*/  VIADD R2, R4, 0xffffffe ;  /* 0x0ffffffe04027836 */ /* 0x001fc40000000000 */
[----:B------:R-:W-:-:S04]  /*02d0*/  IMAD.MOV R4, RZ, RZ, -R9 ;  /* 0x000000ffff047224 */ /* 0x000fc800078e0a09 */
[----:B------:R0:W1:Y:S02]  /*02e0*/  F2I.FTZ.U32.TRUNC.NTZ R3, R2 ;  /* 0x0000000200037305 */ /* 0x000064000021f000 */
[----:B0-----:R-:W-:Y:S02]  /*02f0*/  IMAD.MOV.U32 R2, RZ, RZ, RZ ;  /* 0x000000ffff027224 */ /* 0x001fe400078e00ff */
[----:B-1----:R-:W-:-:S04]  /*0300*/  IMAD.MOV R6, RZ, RZ, -R3 ;  /* 0x000000ffff067224 */ /* 0x002fc800078e0a03 */
[----:B------:R-:W-:Y:S01]  /*0310*/  IMAD R7, R6, R5, RZ ;  /* 0x0000000506077224 */ /* 0x000fe200078e02ff */
[----:B------:R-:W-:Y:S02]  /*0320*/  MOV R6, R8 ;  /* 0x0000000800067202 */ /* 0x000fe40000000f00 */
[----:B------:R-:W-:Y:S01]  /*0330*/  CS2R R8, SRZ ;  /* 0x0000000000087805 */ /* 0x000fe2000001ff00 */
[----:B------:R-:W-:-:S06]  /*0340*/  IMAD.HI.U32 R3, R3, R7, R2 ;  /* 0x0000000703037227 */ /* 0x000fcc00078e0002 */
[----:B------:R-:W-:-:S04]  /*0350*/  IMAD.HI.U32 R3, R3, R6, RZ ;  /* 0x0000000603037227 */ /* 0x000fc800078e00ff */
[----:B------:R-:W-:Y:S01]  /*0360*/  IMAD R2, R3, R4, R6 ;  /* 0x0000000403027224 */ /* 0x000fe200078e0206 */
[----:B------:R-:W-:-:S04]  /*0370*/  CS2R R6, SRZ ;  /* 0x0000000000067805 */ /* 0x000fc8000001ff00 */
[----:B------:R-:W-:-:S13]  /*0380*/  ISETP.GT.U32.AND P1, PT, R5, R2, PT ;  /* 0x000000020500720c */ /* 0x000fda0003f24070 */
[----:B------:R-:W-:Y:S01]  /*0390*/  @!P1 IMAD.IADD R2, R2, 0x1, -R5 ;  /* 0x0000000102029824 */ /* 0x000fe200078e0a05 */
[----:B------:R-:W-:Y:S02]  /*03a0*/  @!P1 IADD3 R3, PT, PT, R3, 0x1, RZ ;  /* 0x0000000103039810 */ /* 0x000fe40007ffe0ff */
[----:B------:R-:W-:Y:S02]  /*03b0*/  ISETP.NE.AND P1, PT, R0, RZ, PT ;  /* 0x000000ff0000720c */ /* 0x000fe40003f25270 */
[----:B------:R-:W-:Y:S02]  /*03c0*/  ISETP.GE.U32.AND P0, PT, R2, R5, PT ;  /* 0x000000050200720c */ /* 0x000fe40003f06070 */
[----:B------:R-:W-:Y:S02]  /*03d0*/  CS2R R4, SRZ ;  /* 0x0000000000047805 */ /* 0x000fe4000001ff00 */
[----:B------:R-:W-:-:S04]  /*03e0*/  LOP3.LUT R2, R71, R0, RZ, 0x3c, !PT ;  /* 0x0000000047027212 */ /* 0x000fc800078e3cff */
[----:B------:R-:W-:-:S05]  /*03f0*/  ISETP.GE.AND P2, PT, R2, RZ, PT ;  /* 0x000000ff0200720c */ /* 0x000fca0003f46270 */
[----:B------:R-:W-:Y:S01]  /*0400*/  @P0 VIADD R3, R3, 0x1 ;  /* 0x0000000103030836 */ /* 0x000fe20000000000 */
[----:B----4-:R-:W-:-:S07]  /*0410*/  ISETP.GE.AND P0, PT, R91, 0x1, PT ;  /* 0x000000015b00780c */ /* 0x010fce0003f06270 */
[----:B------:R-:W-:Y:S01]  /*0420*/  @!P2 IMAD.MOV R3, RZ, RZ, -R3 ;  /* 0x000000ffff03a224 */ /* 0x000fe200078e0a03 */
[----:B------:R-:W-:-:S05]  /*0430*/  @!P1 LOP3.LUT R3, RZ, R0, RZ, 0x33, !PT ;  /* 0x00000000ff039212 */ /* 0x000fca00078e33ff */
[----:B------:R-:W-:-:S04]  /*0440*/  IMAD.MOV R2, RZ, RZ, -R3 ;  /* 0x000000ffff027224 */ /* 0x000fc800078e0a03 */
[----:B------:R-:W-:Y:S01]  /*0450*/  IMAD R71, R0, R2, R71 ;  /* 0x0000000200477224 */ /* 0x000fe200078e0247 */
[----:B------:R-:W-:-:S03]  /*0460*/  SHF.L.U32 R0, R3, 0x7, RZ ;  /* 0x0000000703007819 */ /* 0x000fc600000006ff */
[----:B------:R-:W-:Y:S01]  /*0470*/  IMAD.SHL.U32 R71, R71, 0x80, RZ ;  /* 0x0000008047477824 */ /* 0x000fe200078e00ff */
[----:B--23--:R-:W-:Y:S06]  /*0480*/  @!P0 BRA `(.L_x_0) ;  /* 0x0000000c00c48947 */ /* 0x00cfec0003800000 */
[----:B------:R-:W0:Y:S01]  /*0490*/  LDC.64 R2, c[0x0][0x380] ;  /* 0x0000e000ff027b82 */ /* 0x000e220000000a00 */
[-C--:B------:R-:W-:Y:S01]  /*04a0*/  IMAD R65, R0, R91.reuse, RZ ;  /* 0x0000005b00417224 */ /* 0x080fe200078e02ff */
[----:B------:R-:W1:Y:S01]  /*04b0*/  LDCU UR4, c[0x0][0x398] ;  /* 0x00007300ff0477ac */ /* 0x000e620008000800 */
[C---:B------:R-:W-:Y:S01]  /*04c0*/  VIADD R73, R70.reuse, 0x100 ;  /* 0x0000010046497836 */ /* 0x040fe20000000000 */
[C---:B------:R-:W-:Y:S01]  /*04d0*/  LOP3.LUT R75, R70.reuse, 0x1f, RZ, 0xc0, !PT ;  /* 0x0000001f464b7812 */ /* 0x040fe200078ec0ff */
[----:B------:R-:W-:Y:S01]  /*04e0*/  VIADD R72, R70, 0x200 ;  /* 0x0000020046487836 */ /* 0x000fe20000000000 */
[----:B------:R-:W-:Y:S02]  /*04f0*/  SHF.R.U32.HI R74, RZ, 0x5, R70 ;  /* 0x00000005ff4a7819 */ /* 0x000fe40000011646 */
[----:B------:R-:W2:Y:S01]  /*0500*/  LDC.64 R68, c[0x0][0x388] ;  /* 0x0000e200ff447b82 */ /* 0x000ea20000000a00 */
[----:B------:R-:W-:Y:S02]  /*0510*/  SHF.R.U32.HI R86, RZ, 0x5, R73 ;  /* 0x00000005ff567819 */ /* 0x000fe40000011649 */
[----:B------:R-:W-:Y:S01]  /*0520*/  SHF.R.U32.HI R76, RZ, 0x5, R72 ;  /* 0x00000005ff4c7819 */ /* 0x000fe20000011648 */
[-CC-:B------:R-:W-:Y:S01]  /*0530*/  IMAD R89, R74, R91.reuse, R75.reuse ;  /* 0x0000005b4a597224 */ /* 0x180fe200078e024b */
[----:B------:R-:W-:Y:S01]  /*0540*/  SHF.R.U32.HI R88, RZ, 0x1, R70 ;  /* 0x00000001ff587819 */ /* 0x000fe20000011646 */
[-CC-:B------:R-:W-:Y:S01]  /*0550*/  IMAD R93, R86, R91.reuse, R75.reuse ;  /* 0x0000005b565d7224 */ /* 0x180fe200078e024b */
[----:B------:R-:W-:Y:S01]  /*0560*/  SHF.L.U32 R77, R77, 0x5, RZ ;  /* 0x000000054d4d7819 */ /* 0x000fe200000006ff */
[----:B------:R-:W-:Y:S01]  /*0570*/  IMAD R91, R76, R91, R75 ;  /* 0x0000005b4c5b7224 */ /* 0x000fe200078e024b */
[----:B------:R-:W-:-:S02]  /*0580*/  LOP3.LUT R88, R88, 0x1fe, RZ, 0xc0, !PT ;  /* 0x000001fe58587812 */ /* 0x000fc400078ec0ff */
[----:B-1----:R-:W-:Y:S01]  /*0590*/  IADD3 R87, PT, PT, -R0, UR4, RZ ;  /* 0x0000000400577c10 */ /* 0x002fe2000fffe1ff */
[----:B------:R-:W-:Y:S01]  /*05a0*/  UMOV UR4, URZ ;  /* 0x000000ff00047c82 */ /* 0x000fe20008000000 */
[----:B0-----:R-:W-:-:S04]  /*05b0*/  IMAD.WIDE R2, R65, 0x4, R2 ;  /* 0x0000000441027825 */ /* 0x001fc800078e0202 */
[----:B------:R-:W-:Y:S01]  /*05c0*/  IMAD.MOV.U32 R78, RZ, RZ, R2 ;  /* 0x000000ffff4e7224 */ /* 0x000fe200078e0002 */
[----:B------:R-:W-:Y:S01]  /*05d0*/  SHF.R.U32.HI R2, RZ, 0x8, R70 ;  /* 0x00000008ff027819 */ /* 0x000fe20000011646 */
[----:B------:R-:W-:Y:S02]  /*05e0*/  IMAD.MOV.U32 R79, RZ, RZ, R3 ;  /* 0x000000ffff4f7224 */ /* 0x000fe400078e0003 */
[----:B------:R-:W-:Y:S01]  /*05f0*/  IMAD.MOV.U32 R65, RZ, RZ, RZ ;  /* 0x000000ffff417224 */ /* 0x000fe200078e00ff */
[----:B------:R-:W-:Y:S01]  /*0600*/  IADD3 R90, PT, PT, -R2, RZ, RZ ;  /* 0x000000ff025a7210 */ /* 0x000fe20007ffe1ff */
[----:B--2---:R-:W-:-:S03]  /*0610*/  IMAD.WIDE.U32 R2, R71, 0x4, R68 ;  /* 0x0000000447027825 */ /* 0x004fc600078e0044 */
[----:B------:R-:W-:-:S07]  /*0620*/  LOP3.LUT R90, R90, 0x3, RZ, 0xc0, !PT ;  /* 0x000000035a5a7812 */ /* 0x000fce00078ec0ff */
.L_x_8:
[----:B------:R-:W0:Y:S01]  /*0630*/  LDCU UR10, c[0x0][0x3a0] ;  /* 0x00007400ff0a77ac */ /* 0x000e220008000800 */
[----:B------:R-:W-:Y:S01]  /*0640*/  ISETP.NE.AND P0, PT, R90, RZ, PT ;  /* 0x000000ff5a00720c */ /* 0x000fe20003f05270 */
[----:B------:R-:W-:Y:S01]  /*0650*/  BSSY.RECONVERGENT B0, `(.L_x_1) ;  /* 0x000002b000007945 */ /* 0x000fe20003800200 */
[----:B------:R-:W-:Y:S02]  /*0660*/  IMAD.MOV.U32 R92, RZ, RZ, R70 ;  /* 0x000000ffff5c7224 */ /* 0x000fe400078e0046 */
[----:B------:R-:W-:Y:S02]  /*0670*/  IMAD.MOV.U32 R68, RZ, RZ, R78 ;  /* 0x000000ffff447224 */ /* 0x000fe400078e004e */
[----:B------:R-:W-:Y:S01]  /*0680*/  IMAD.MOV.U32 R69, RZ, RZ, R79 ;  /* 0x000000ffff457224 */ /* 0x000fe200078e004f */
[----:B0-----:R-:W-:Y:S02]  /*0690*/  UIADD3 UR7, UPT, UPT, -UR4, UR10, URZ ;  /* 0x0000000a04077290 */ /* 0x001fe4000fffe1ff */
[----:B------:R-:W-:-:S04]  /*06a0*/  UIADD3 UR4, UPT, UPT, UR4, 0x20, URZ ;  /* 0x0000002004047890 */ /* 0x000fc8000fffe0ff */
[----:B------:R-:W-:Y:S01]  /*06b0*/  UISETP.GE.AND UP1, UPT, UR4, UR10, UPT ;  /* 0x0000000a0400728c */ /* 0x000fe2000bf26270 */
[----:B------:R-:W-:Y:S10]  /*06c0*/  @!P0 BRA `(.L_x_2) ;  /* 0x00000000008c8947 */ /* 0x000ff40003800000 */
[----:B------:R-:W-:Y:S01]  /*06d0*/  ISETP.GE.AND P0, PT, R75, UR7, PT ;  /* 0x000000074b007c0c */ /* 0x000fe2000bf06270 */
[----:B------:R-:W-:-:S03]  /*06e0*/  HFMA2 R80, -RZ, RZ, 0, 0 ;  /* 0x00000000ff507431 */ /* 0x000fc600000001ff */
[----:B------:R-:W-:-:S13]  /*06f0*/  ISETP.GE.OR P1, PT, R74, R87, P0 ;  /* 0x000000574a00720c */ /* 0x000fda0000726670 */
[----:B------:R-:W-:-:S05]  /*0700*/  @!P1 IMAD.WIDE.U32 R78, R89, 0x4, R68 ;  /* 0x00000004594e9825 */ /* 0x000fca00078e0044 */
[----:B------:R-:W2:Y:S01]  /*0710*/  @!P1 LDG.E R80, desc[UR8][R78.64] ;  /* 0x000000084e509981 */ /* 0x000ea2000c1e1900 */
[----:B------:R-:W-:Y:S01]  /*0720*/  MOV R81, 0x400 ;  /* 0x0000040000517802 */ /* 0x000fe20000000f00 */
[----:B------:R-:W-:Y:S01]  /*0730*/  IMAD.MOV.U32 R92, RZ, RZ, R73 ;  /* 0x000000ffff5c7224 */ /* 0x000fe200078e0049 */
[----:B------:R-:W-:Y:S01]  /*0740*/  ISETP.NE.AND P1, PT, R90, 0x1, PT ;  /* 0x000000015a00780c */ /* 0x000fe20003f25270 */
[----:B------:R-:W0:Y:S02]  /*0750*/  S2R R82, SR_CgaCtaId ;  /* 0x0000000000527919 */ /* 0x000e240000008800 */
[----:B0-----:R-:W-:-:S05]  /*0760*/  LEA R81, R82, R81, 0x18 ;  /* 0x0000005152517211 */ /* 0x001fca00078ec0ff */
[----:B------:R-:W-:-:S04]  /*0770*/  IMAD R82, R74, 0x80, R81 ;  /* 0x000000804a527824 */ /* 0x000fc800078e0251 */
[----:B------:R-:W-:-:S05]  /*0780*/  IMAD R83, R75, 0x4, R82 ;  /* 0x000000044b537824 */ /* 0x000fca00078e0252 */
[----:B--2---:R0:W-:Y:S01]  /*0790*/  STS [R83], R80 ;  /* 0x0000005053007388 */ /* 0x0041e20000000800 */
[----:B------:R-:W-:Y:S05]  /*07a0*/  @!P1 BRA `(.L_x_2) ;  /* 0x0000000000549947 */ /* 0x000fea0003800000 */
[----:B------:R-:W-:Y:S02]  /*07b0*/  ISETP.GE.OR P1, PT, R86, R87, P0 ;  /* 0x000000575600720c */ /* 0x000fe40000726670 */
[----:B0-----:R-:W-:-:S11]  /*07c0*/  MOV R80, RZ ;  /* 0x000000ff00507202 */ /* 0x001fd60000000f00 */
[----:B------:R-:W-:-:S05]  /*07d0*/  @!P1 IMAD.WIDE.U32 R78, R93, 0x4, R68 ;  /* 0x000000045d4e9825 */ /* 0x000fca00078e0044 */
[----:B------:R-:W2:Y:S01]  /*07e0*/  @!P1 LDG.E R80, desc[UR8][R78.64] ;  /* 0x000000084e509981 */ /* 0x000ea2000c1e1900 */
[----:B------:R-:W-:Y:S01]  /*07f0*/  IMAD R82, R86, 0x80, R81 ;  /* 0x0000008056527824 */ /* 0x000fe200078e0251 */
[----:B------:R-:W-:Y:S01]  /*0800*/  ISETP.NE.AND P1, PT, R90, 0x2, PT ;  /* 0x000000025a00780c */ /* 0x000fe20003f25270 */
[----:B------:R-:W-:Y:S02]  /*0810*/  IMAD.MOV.U32 R92, RZ, RZ, R72 ;  /* 0x000000ffff5c7224 */ /* 0x000fe400078e0048 */
[----:B------:R-:W-:-:S05]  /*0820*/  IMAD R83, R75, 0x4, R82 ;  /* 0x000000044b537824 */ /* 0x000fca00078e0252 */
[----:B--2---:R1:W-:Y:S05]  /*0830*/  STS [R83], R80 ;  /* 0x0000005053007388 */ /* 0x0043ea0000000800 */
[----:B------:R-:W-:Y:S05]  /*0840*/  @!P1 BRA `(.L_x_2) ;  /* 0x00000000002c9947 */ /* 0x000fea0003800000 */
[C---:B------:R-:W-:Y:S01]  /*0850*/  ISETP.GE.OR P0, PT, R76.reuse, R87, P0 ;  /* 0x000000574c00720c */ /* 0x040fe20000706670 */
[----:B------:R-:W-:Y:S01]  /*0860*/  BSSY.RECONVERGENT B1, `(.L_x_3) ;  /* 0x0000007000017945 */ /* 0x000fe20003800200 */
[----:B------:R-:W-:-:S05]  /*0870*/  LEA R78, R76, R81, 0x7 ;  /* 0x000000514c4e7211 */ /* 0x000fca00078e38ff */
[----:B------:R-:W-:Y:S02]  /*0880*/  IMAD R81, R75, 0x4, R78 ;  /* 0x000000044b517824 */ /* 0x000fe400078e024e */
[----:B------:R-:W-:-:S04]  /*0890*/  IMAD.MOV.U32 R78, RZ, RZ, RZ ;  /* 0x000000ffff4e7224 */ /* 0x000fc800078e00ff */
[----:B------:R-:W-:Y:S05]  /*08a0*/  @P0 BRA `(.L_x_4) ;  /* 0x0000000000080947 */ /* 0x000fea0003800000 */
[----:B------:R-:W-:-:S06]  /*08b0*/  IMAD.WIDE.U32 R78, R91, 0x4, R68 ;  /* 0x000000045b4e7825 */ /* 0x000fcc00078e0044 */
[----:B------:R0:W5:Y:S02]  /*08c0*/  LDG.E R78, desc[UR8][R78.64] ;  /* 0x000000084e4e7981 */ /* 0x000164000c1e1900 */
.L_x_4:
[----:B------:R-:W-:Y:S05]  /*08d0*/  BSYNC.RECONVERGENT B1 ;  /* 0x0000000000017941 */ /* 0x000fea0003800200 */
.L_x_3:
[----:B-----5:R2:W-:Y:S01]  /*08e0*/  STS [R81], R78 ;  /* 0x0000004e51007388 */ /* 0x0205e20000000800 */
[----:B------:R-:W-:-:S07]  /*08f0*/  VIADD R92, R70, 0x300 ;  /* 0x00000300465c7836 */ /* 0x000fce0000000000 */
.L_x_2:
[----:B------:R-:W-:Y:S05]  /*0900*/  BSYNC.RECONVERGENT B0 ;  /* 0x0000000000007941 */ /* 0x000fea0003800200 */
.L_x_1:
[----:B------:R-:W3:Y:S01]  /*0910*/  S2UR UR6, SR_CgaCtaId ;  /* 0x00000000000679c3 */ /* 0x000ee20000008800 */
[----:B------:R-:W-:Y:S01]  /*0920*/  UMOV UR5, 0x400 ;  /* 0x0000040000057882 */ /* 0x000fe20000000000 */
[C---:B--2---:R-:W-:Y:S01]  /*0930*/  IADD3 R78, PT, PT, R92.reuse, 0x300, RZ ;  /* 0x000003005c4e7810 */ /* 0x044fe20007ffe0ff */
[C---:B0-----:R-:W-:Y:S01]  /*0940*/  VIADD R79, R92.reuse, 0x200 ;  /* 0x000002005c4f7836 */ /* 0x041fe20000000000 */
[----:B------:R-:W-:Y:S01]  /*0950*/  SHF.R.U32.HI R102, RZ, 0x5, R92 ;  /* 0x00000005ff667819 */ /* 0x000fe2000001165c */
[----:B-1----:R-:W-:Y:S01]  /*0960*/  VIADD R80, R92, 0x100 ;  /* 0x000001005c507836 */ /* 0x002fe20000000000 */
[----:B------:R-:W-:Y:S01]  /*0970*/  SHF.R.U32.HI R94, RZ, 0x5, R78 ;  /* 0x00000005ff5e7819 */ /* 0x000fe2000001164e */
[----:B------:R-:W-:Y:S01]  /*0980*/  BSSY.RECONVERGENT B0, `(.L_x_5) ;  /* 0x0000030000007945 */ /* 0x000fe20003800200 */
[----:B------:R-:W-:Y:S01]  /*0990*/  SHF.R.U32.HI R96, RZ, 0x5, R79 ;  /* 0x00000005ff607819 */ /* 0x000fe2000001164f */
[--C-:B------:R-:W-:Y:S01]  /*09a0*/  IMAD R105, R102, UR10, R75.reuse ;  /* 0x0000000a66697c24 */ /* 0x100fe2000f8e024b */
[----:B------:R-:W-:Y:S01]  /*09b0*/  SHF.R.U32.HI R100, RZ, 0x5, R80 ;  /* 0x00000005ff647819 */ /* 0x000fe20000011650 */
[--C-:B------:R-:W-:Y:S01]  /*09c0*/  IMAD R97, R94, UR10, R75.reuse ;  /* 0x0000000a5e617c24 */ /* 0x100fe2000f8e024b */
[----:B------:R-:W-:Y:S01]  /*09d0*/  ISETP.GE.AND P4, PT, R75, UR7, PT ;  /* 0x000000074b007c0c */ /* 0x000fe2000bf86270 */
[----:B------:R-:W-:-:S02]  /*09e0*/  IMAD R99, R96, UR10, R75 ;  /* 0x0000000a60637c24 */ /* 0x000fc4000f8e024b */
[----:B------:R-:W-:Y:S01]  /*09f0*/  IMAD R103, R100, UR10, R75 ;  /* 0x0000000a64677c24 */ /* 0x000fe2000f8e024b */
[----:B---3--:R-:W-:-:S06]  /*0a00*/  ULEA UR5, UR6, UR5, 0x18 ;  /* 0x0000000506057291 */ /* 0x008fcc000f8ec0ff */
[----:B------:R-:W-:-:S04]  /*0a10*/  LEA R78, R75, UR5, 0x2 ;  /* 0x000000054b4e7c11 */ /* 0x000fc8000f8e10ff */
[----:B------:R-:W-:Y:S01]  /*0a20*/  LEA R98, R96, R78, 0x7 ;  /* 0x0000004e60627211 */ /* 0x000fe200078e38ff */
[--C-:B------:R-:W-:Y:S02]  /*0a30*/  IMAD R95, R94, 0x80, R78.reuse ;  /* 0x000000805e5f7824 */ /* 0x100fe400078e024e */
[--C-:B------:R-:W-:Y:S02]  /*0a40*/  IMAD R101, R100, 0x80, R78.reuse ;  /* 0x0000008064657824 */ /* 0x100fe400078e024e */
[----:B------:R-:W-:-:S07]  /*0a50*/  IMAD R104, R102, 0x80, R78 ;  /* 0x0000008066687824 */ /* 0x000fce00078e024e */
.L_x_6:
[-C--:B------:R-:W-:Y:S02]  /*0a60*/  ISETP.GE.OR P0, PT, R102, R87.reuse, P4 ;  /* 0x000000576600720c */ /* 0x080fe40002706670 */
[----:B------:R-:W-:Y:S02]  /*0a70*/  CS2R R106, SRZ ;  /* 0x00000000006a7805 */ /* 0x000fe4000001ff00 */
[-C--:B------:R-:W-:Y:S02]  /*0a80*/  ISETP.GE.OR P1, PT, R100, R87.reuse, P4 ;  /* 0x000000576400720c */ /* 0x080fe40002726670 */
[----:B------:R-:W-:Y:S02]  /*0a90*/  CS2R R108, SRZ ;  /* 0x00000000006c7805 */ /* 0x000fe4000001ff00 */
[-C--:B------:R-:W-:Y:S01]  /*0aa0*/  ISETP.GE.OR P2, PT, R96, R87.reuse, P4 ;  /* 0x000000576000720c */ /* 0x080fe20002746670 */
[----:B------:R-:W0:Y:S01]  /*0ab0*/  LDC R110, c[0x0][0x3a0] ;  /* 0x0000e800ff6e7b82 */ /* 0x000e220000000800 */
[----:B------:R-:W-:-:S03]  /*0ac0*/  ISETP.GE.OR P3, PT, R94, R87, P4 ;  /* 0x000000575e00720c */ /* 0x000fc60002766670 */
[----:B------:R-:W-:-:S04]  /*0ad0*/  @!P0 IMAD.WIDE.U32 R78, R105, 0x4, R68 ;  /* 0x00000004694e8825 */ /* 0x000fc800078e0044 */
[--C-:B------:R-:W-:Y:S01]  /*0ae0*/  @!P1 IMAD.WIDE.U32 R80, R103, 0x4, R68.reuse ;  /* 0x0000000467509825 */ /* 0x100fe200078e0044 */
[----:B------:R-:W2:Y:S03]  /*0af0*/  @!P0 LDG.E R107, desc[UR8][R78.64] ;  /* 0x000000084e6b8981 */ /* 0x000ea6000c1e1900 */
[--C-:B------:R-:W-:Y:S01]  /*0b00*/  @!P2 IMAD.WIDE.U32 R82, R99, 0x4, R68.reuse ;  /* 0x000000046352a825 */ /* 0x100fe200078e0044 */
[----:B------:R-:W3:Y:S03]  /*0b10*/  @!P1 LDG.E R106, desc[UR8][R80.64] ;  /* 0x00000008506a9981 */ /* 0x000ee6000c1e1900 */
[----:B------:R-:W-:Y:S01]  /*0b20*/  @!P3 IMAD.WIDE.U32 R84, R97, 0x4, R68 ;  /* 0x000000046154b825 */ /* 0x000fe200078e0044 */
[----:B------:R-:W4:Y:S04]  /*0b30*/  @!P2 LDG.E R109, desc[UR8][R82.64] ;  /* 0x00000008526da981 */ /* 0x000f28000c1e1900 */
[----:B------:R-:W5:Y:S01]  /*0b40*/  @!P3 LDG.E R108, desc[UR8][R84.64] ;  /* 0x00000008546cb981 */ /* 0x000f62000c1e1900 */
[----:B------:R-:W-:Y:S01]  /*0b50*/  ISETP.GE.U32.AND P0, PT, R92, 0xc00, PT ;  /* 0x00000c005c00780c */ /* 0x000fe20003f06070 */
[C---:B0-----:R-:W-:Y:S01]  /*0b60*/  IMAD R97, R110.reuse, 0x20, R97 ;  /* 0x000000206e617824 */ /* 0x041fe200078e0261 */
[C---:B------:R-:W-:Y:S01]  /*0b70*/  LEA R99, R110.reuse, R99, 0x5 ;  /* 0x000000636e637211 */ /* 0x040fe200078e28ff */
[----:B------:R-:W-:Y:S01]  /*0b80*/  IMAD R103, R110, 0x20, R103 ;  /* 0x000000206e677824 */ /* 0x000fe200078e0267 */
[----:B------:R-:W-:Y:S01]  /*0b90*/  IADD3 R94, PT, PT, R94, 0x20, RZ ;  /* 0x000000205e5e7810 */ /* 0x000fe20007ffe0ff */
[----:B------:R-:W-:-:S02]  /*0ba0*/  IMAD R105, R110, 0x20, R105 ;  /* 0x000000206e697824 */ /* 0x000fc400078e0269 */
[----:B------:R-:W-:Y:S02]  /*0bb0*/  VIADD R92, R92, 0x400 ;  /* 0x000004005c5c7836 */ /* 0x000fe40000000000 */
[----:B------:R-:W-:Y:S02]  /*0bc0*/  VIADD R96, R96, 0x20 ;  /* 0x0000002060607836 */ /* 0x000fe40000000000 */
[----:B------:R-:W-:Y:S02]  /*0bd0*/  VIADD R100, R100, 0x20 ;  /* 0x0000002064647836 */ /* 0x000fe40000000000 */
[----:B------:R-:W-:Y:S01]  /*0be0*/  VIADD R102, R102, 0x20 ;  /* 0x0000002066667836 */ /* 0x000fe20000000000 */
[----:B--2---:R0:W-:Y:S04]  /*0bf0*/  STS [R104], R107 ;  /* 0x0000006b68007388 */ /* 0x0041e80000000800 */
[----:B---3--:R1:W-:Y:S04]  /*0c00*/  STS [R101], R106 ;  /* 0x0000006a65007388 */ /* 0x0083e80000000800 */
[----:B----4-:R2:W-:Y:S01]  /*0c10*/  STS [R98], R109 ;  /* 0x0000006d62007388 */ /* 0x0105e20000000800 */
[----:B0-----:R-:W-:-:S03]  /*0c20*/  IADD3 R104, PT, PT, R104, 0x1000, RZ ;  /* 0x0000100068687810 */ /* 0x001fc60007ffe0ff */
[----:B-----5:R0:W-:Y:S01]  /*0c30*/  STS [R95], R108 ;  /* 0x0000006c5f007388 */ /* 0x0201e20000000800 */
[----:B-1----:R-:W-:Y:S02]  /*0c40*/  VIADD R101, R101, 0x1000 ;  /* 0x0000100065657836 */ /* 0x002fe40000000000 */
[----:B--2---:R-:W-:Y:S01]  /*0c50*/  VIADD R98, R98, 0x1000 ;  /* 0x0000100062627836 */ /* 0x004fe20000000000 */
[----:B0-----:R-:W-:Y:S01]  /*0c60*/  IADD3 R95, PT, PT, R95, 0x1000, RZ ;  /* 0x000010005f5f7810 */ /* 0x001fe20007ffe0ff */
[----:B------:R-:W-:Y:S06]  /*0c70*/  @!P0 BRA `(.L_x_6) ;  /* 0xfffffffc00788947 */ /* 0x000fec000383ffff */
[----:B------:R-:W-:Y:S05]  /*0c80*/  BSYNC.RECONVERGENT B0 ;  /* 0x0000000000007941 */ /* 0x000fea0003800200 */
.L_x_5:
[----:B------:R-:W-:Y:S06]  /*0c90*/  BAR.SYNC.DEFER_BLOCKING 0x0 ;  /* 0x0000000000007b1d */ /* 0x000fec0000010000 */
[----:B------:R0:W5:Y:S04]  /*0ca0*/  LDG.E R81, desc[UR8][R2.64] ;  /* 0x0000000802517981 */ /* 0x000168000c1e1900 */
        /* <DEDUP_REMOVED lines=30> */
[----:B------:R0:W5:Y:S01]  /*0e90*/  LDG.E R118, desc[UR8][R2.64+0x7c] ;  /* 0x00007c0802767981 */ /* 0x000162000c1e1900 */
[----:B------:R-:W1:Y:S01]  /*0ea0*/  S2UR UR6, SR_CgaCtaId ;  /* 0x00000000000679c3 */ /* 0x000e620000008800 */
[----:B------:R-:W-:-:S02]  /*0eb0*/  UMOV UR5, 0x400 ;  /* 0x0000040000057882 */ /* 0x000fc40000000000 */
[----:B-1----:R-:W-:-:S03]  /*0ec0*/  ULEA UR6, UR6, UR5, 0x18 ;  /* 0x0000000506067291 */ /* 0x002fc6000f8ec0ff */
[----:B0-----:R-:W-:-:S09]  /*0ed0*/  UMOV UR5, URZ ;  /* 0x000000ff00057c82 */ /* 0x001fd20008000000 */
.L_x_7:
[----:B------:R-:W-:Y:S01]  /*0ee0*/  LEA R78, R88, UR5, 0x5 ;  /* 0x00000005584e7c11 */ /* 0x000fe2000f8e28ff */
[----:B------:R-:W-:-:S03]  /*0ef0*/  UIADD3 UR5, UPT, UPT, UR5, 0x1, URZ ;  /* 0x0000000105057890 */ /* 0x000fc6000fffe0ff */
[----:B------:R-:W-:Y:S01]  /*0f00*/  LEA R78, R78, UR6, 0x2 ;  /* 0x000000064e4e7c11 */ /* 0x000fe2000f8e10ff */
[----:B------:R-:W-:-:S04]  /*0f10*/  UISETP.NE.AND UP0, UPT, UR5, 0x20, UPT ;  /* 0x000000200500788c */ /* 0x000fc8000bf05270 */
[----:B------:R-:W0:Y:S04]  /*0f20*/  LDS R79, [R78] ;  /* 0x000000004e4f7984 */ /* 0x000e280000000800 */
[----:B------:R-:W1:Y:S01]  /*0f30*/  LDS R80, [R78+0x80] ;  /* 0x000080004e507984 */ /* 0x000e620000000800 */
[-C--:B0----5:R-:W-:Y:S01]  /*0f40*/  FFMA R4, R81, R79.reuse, R4 ;  /* 0x0000004f51047223 */ /* 0x0a1fe20000000004 */
[-C--:B------:R-:W-:Y:S01]  /*0f50*/  FFMA R5, R82, R79.reuse, R5 ;  /* 0x0000004f52057223 */ /* 0x080fe20000000005 */
        /* <DEDUP_REMOVED lines=29> */
[----:B------:R-:W-:Y:S01]  /*1130*/  FFMA R35, R118, R79, R35 ;  /* 0x0000004f76237223 */ /* 0x000fe20000000023 */
[-C--:B-1----:R-:W-:Y:S01]  /*1140*/  FFMA R36, R81, R80.reuse, R36 ;  /* 0x0000005051247223 */ /* 0x082fe20000000024 */
        /* <DEDUP_REMOVED lines=31> */
[----:B------:R-:W-:Y:S06]  /*1340*/  BRA.U UP0, `(.L_x_7) ;  /* 0xfffffff900e47547 */ /* 0x000fec000b83ffff */
[----:B------:R-:W-:Y:S01]  /*1350*/  BAR.SYNC.DEFER_BLOCKING 0x0 ;  /* 0x0000000000007b1d */ /* 0x000fe20000010000 */
[----:B------:R-:W-:Y:S01]  /*1360*/  IADD3 R78, P0, PT, R68, 0x80, RZ ;  /* 0x00000080444e7810 */ /* 0x000fe20007f1e0ff */
[----:B------:R-:W-:-:S04]  /*1370*/  IMAD.WIDE R2, R77, 0x4, R2 ;  /* 0x000000044d027825 */ /* 0x000fc800078e0202 */
[----:B------:R-:W-:Y:S01]  /*1380*/  IMAD.X R79, RZ, RZ, R69, P0 ;  /* 0x000000ffff4f7224 */ /* 0x000fe200000e0645 */
[----:B------:R-:W-:Y:S07]  /*1390*/  BRA.U !UP1, `(.L_x_8) ;  /* 0xfffffff109a47547 */ /* 0x000fee000b83ffff */
.L_x_0:
[----:B------:R-:W0:Y:S01]  /*13a0*/  LDC.64 R2, c[0x0][0x398] ;  /* 0x0000e600ff027b82 */ /* 0x000e220000000a00 */
[----:B------:R-:W-:Y:S01]  /*13b0*/  SHF.R.U32.HI R72, RZ, 0x1, R70 ;  /* 0x00000001ff487819 */ /* 0x000fe20000011646 */
[----:B------:R-:W-:-:S03]  /*13c0*/  IMAD.SHL.U32 R70, R70, 0x20, RZ ;  /* 0x0000002046467824 */ /* 0x000fc600078e00ff */
[----:B------:R-:W-:Y:S02]  /*13d0*/  LOP3.LUT R73, R72, 0x1fe, RZ, 0xc0, !PT ;  /* 0x000001fe48497812 */ /* 0x000fe400078ec0ff */
[----:B------:R-:W-:Y:S01]  /*13e0*/  LOP3.LUT R70, R70, 0x60, RZ, 0xc0, !PT ;  /* 0x0000006046467812 */ /* 0x000fe200078ec0ff */
[----:B------:R-:W1:Y:S01]  /*13f0*/  LDC.64 R68, c[0x0][0x390] ;  /* 0x0000e400ff447b82 */ /* 0x000e620000000a00 */
[----:B------:R-:W-:-:S03]  /*1400*/  IADD3 R0, PT, PT, R0, R73, RZ ;  /* 0x0000004900007210 */ /* 0x000fc60007ffe0ff */
[----:B------:R-:W-:Y:S02]  /*1410*/  IMAD.IADD R70, R71, 0x1, R70 ;  /* 0x0000000147467824 */ /* 0x000fe400078e0246 */
[----:B0-----:R-:W-:-:S03]  /*1420*/  IMAD.IADD R72, R2, 0x1, -R0 ;  /* 0x0000000102487824 */ /* 0x001fc600078e0a00 */
[-C--:B------:R-:W-:Y:S01]  /*1430*/  IADD3 R73, PT, PT, -R70, R3.reuse, RZ ;  /* 0x0000000346497210 */ /* 0x080fe20007ffe1ff */
[----:B------:R-:W-:-:S03]  /*1440*/  IMAD R71, R0, R3, R70 ;  /* 0x0000000300477224 */ /* 0x000fc600078e0246 */
[----:B------:R-:W-:Y:S02]  /*1450*/  VIMNMX R2, PT, PT, R72, R73, PT ;  /* 0x0000004948027248 */ /* 0x000fe40003fe0100 */
[----:B------:R-:W-:Y:S01]  /*1460*/  ISETP.GE.AND P1, PT, R73, 0x5, PT ;  /* 0x000000054900780c */ /* 0x000fe20003f26270 */
[----:B-1----:R-:W-:Y:S01]  /*1470*/  IMAD.WIDE R68, R71, 0x4, R68 ;  /* 0x0000000447447825 */ /* 0x002fe200078e0244 */
[----:B------:R-:W-:Y:S02]  /*1480*/  ISETP.GE.AND P0, PT, R73, 0x9, PT ;  /* 0x000000094900780c */ /* 0x000fe40003f06270 */
[----:B------:R-:W-:Y:S02]  /*1490*/  ISETP.GE.AND P2, PT, R2, 0x1, PT ;  /* 0x000000010200780c */ /* 0x000fe40003f46270 */
[C---:B------:R-:W-:Y:S02]  /*14a0*/  ISETP.LT.OR P3, PT, R72.reuse, 0x1, !P1 ;  /* 0x000000014800780c */ /* 0x040fe40004f61670 */
[----:B------:R-:W-:-:S02]  /*14b0*/  ISETP.LT.OR P4, PT, R72, 0x1, !P0 ;  /* 0x000000014800780c */ /* 0x000fc40004781670 */
[C---:B------:R-:W-:Y:S02]  /*14c0*/  ISETP.GE.AND P1, PT, R73.reuse, 0xd, PT ;  /* 0x0000000d4900780c */ /* 0x040fe40003f26270 */
[C---:B------:R-:W-:Y:S02]  /*14d0*/  ISETP.LT.OR P0, PT, R72.reuse, 0x2, !P0 ;  /* 0x000000024800780c */ /* 0x040fe40004701670 */
[C---:B------:R-:W-:Y:S02]  /*14e0*/  ISETP.LT.OR P5, PT, R72.reuse, 0x1, !P1 ;  /* 0x000000014800780c */ /* 0x040fe40004fa1670 */
[----:B------:R-:W-:Y:S01]  /*14f0*/  ISETP.LT.OR P1, PT, R72, 0x2, !P1 ;  /* 0x000000024800780c */ /* 0x000fe20004f21670 */
[----:B------:R-:W-:Y:S01]  /*1500*/  @P2 STG.E.128 desc[UR8][R68.64], R4 ;  /* 0x0000000444002986 */ /* 0x000fe2000c101d08 */
[----:B------:R-:W-:-:S03]  /*1510*/  ISETP.GE.AND P2, PT, R73, 0x11, PT ;  /* 0x000000114900780c */ /* 0x000fc60003f46270 */
[----:B------:R0:W-:Y:S01]  /*1520*/  @!P3 STG.E.128 desc[UR8][R68.64+0x10], R8 ;  /* 0x000010084400b986 */ /* 0x0001e2000c101d08 */
[----:B------:R-:W-:-:S03]  /*1530*/  ISETP.GE.AND P3, PT, R73, 0x15, PT ;  /* 0x000000154900780c */ /* 0x000fc60003f66270 */
[----:B------:R1:W-:Y:S01]  /*1540*/  @!P4 STG.E.128 desc[UR8][R68.64+0x20], R12 ;  /* 0x0000200c4400c986 */ /* 0x0003e2000c101d08 */
[C---:B------:R-:W-:Y:S01]  /*1550*/  ISETP.LT.OR P4, PT, R72.reuse, 0x1, !P2 ;  /* 0x000000014800780c */ /* 0x040fe20005781670 */
[----:B------:R-:W-:Y:S01]  /*1560*/  @!P0 VIADD R2, R3, 0x8 ;  /* 0x0000000803028836 */ /* 0x000fe20000000000 */
[C---:B------:R-:W-:Y:S01]  /*1570*/  ISETP.LT.OR P2, PT, R72.reuse, 0x2, !P2 ;  /* 0x000000024800780c */ /* 0x040fe20005741670 */
[----:B------:R-:W-:Y:S01]  /*1580*/  @!P5 STG.E.128 desc[UR8][R68.64+0x30], R16 ;  /* 0x000030104400d986 */ /* 0x000fe2000c101d08 */
[C---:B------:R-:W-:Y:S02]  /*1590*/  ISETP.LT.OR P5, PT, R72.reuse, 0x1, !P3 ;  /* 0x000000014800780c */ /* 0x040fe40005fa1670 */
[----:B------:R-:W-:-:S07]  /*15a0*/  ISETP.LT.OR P3, PT, R72, 0x2, !P3 ;  /* 0x000000024800780c */ /* 0x000fce0005f61670 */
[----:B------:R-:W-:Y:S01]  /*15b0*/  @!P4 STG.E.128 desc[UR8][R68.64+0x40], R20 ;  /* 0x000040144400c986 */ /* 0x000fe2000c101d08 */
[----:B------:R-:W-:Y:S02]  /*15c0*/  ISETP.GE.AND P4, PT, R73, 0x19, PT ;  /* 0x000000194900780c */ /* 0x000fe40003f86270 */
[----:B0-----:R-:W-:Y:S01]  /*15d0*/  @!P0 SHF.R.S32.HI R9, RZ, 0x1f, R2 ;  /* 0x0000001fff098819 */ /* 0x001fe20000011402 */
[----:B------:R-:W-:Y:S01]  /*15e0*/  @!P5 STG.E.128 desc[UR8][R68.64+0x50], R24 ;  /* 0x000050184400d986 */ /* 0x000fe2000c101d08 */
[C---:B------:R-:W-:Y:S01]  /*15f0*/  ISETP.LT.OR P5, PT, R72.reuse, 0x1, !P4 ;  /* 0x000000014800780c */ /* 0x040fe200067a1670 */
[----:B------:R-:W-:Y:S01]  /*1600*/  @!P3 VIADD R6, R3, 0x14 ;  /* 0x000000140306b836 */ /* 0x000fe20000000000 */
[----:B------:R-:W-:Y:S02]  /*1610*/  ISETP.LT.OR P4, PT, R72, 0x2, !P4 ;  /* 0x000000024800780c */ /* 0x000fe40006781670 */
[----:B------:R-:W-:Y:S01]  /*1620*/  @!P0 LEA.HI R9, R9, R2, RZ, 0x2 ;  /* 0x0000000209098211 */ /* 0x000fe200078f10ff */
[----:B------:R-:W-:Y:S01]  /*1630*/  @!P2 VIADD R2, R3, 0x10 ;  /* 0x000000100302a836 */ /* 0x000fe20000000000 */
[----:B-1----:R-:W-:-:S04]  /*1640*/  @!P3 SHF.R.S32.HI R13, RZ, 0x1f, R6 ;  /* 0x0000001fff0db819 */ /* 0x002fc80000011406 */
[----:B------:R-:W-:Y:S02]  /*1650*/  @!P2 SHF.R.S32.HI R11, RZ, 0x1f, R2 ;  /* 0x0000001fff0ba819 */ /* 0x000fe40000011402 */
[----:B------:R-:W-:Y:S01]  /*1660*/  @!P3 LEA.HI R13, R13, R6, RZ, 0x2 ;  /* 0x000000060d0db211 */ /* 0x000fe200078f10ff */
[----:B------:R-:W-:Y:S01]  /*1670*/  @!P5 STG.E.128 desc[UR8][R68.64+0x60], R28 ;  /* 0x0000601c4400d986 */ /* 0x000fe2000c101d08 */
[----:B------:R-:W-:Y:S02]  /*1680*/  ISETP.GE.AND P5, PT, R73, 0x1d, PT ;  /* 0x0000001d4900780c */ /* 0x000fe40003fa6270 */
[----:B------:R-:W-:Y:S02]  /*1690*/  @!P4 IADD3 R8, PT, PT, R3, 0x18, RZ ;  /* 0x000000180308c810 */ /* 0x000fe40007ffe0ff */
[----:B------:R-:W-:Y:S02]  /*16a0*/  ISETP.LT.OR P6, PT, R72, 0x1, !P5 ;  /* 0x000000014800780c */ /* 0x000fe40006fc1670 */
[----:B------:R-:W-:-:S02]  /*16b0*/  @!P4 SHF.R.S32.HI R15, RZ, 0x1f, R8 ;  /* 0x0000001fff0fc819 */ /* 0x000fc40000011408 */
[----:B------:R-:W-:Y:S02]  /*16c0*/  @!P2 LEA.HI R11, R11, R2, RZ, 0x2 ;  /* 0x000000020b0ba211 */ /* 0x000fe400078f10ff */
[----:B------:R-:W-:Y:S02]  /*16d0*/  @!P4 LEA.HI R15, R15, R8, RZ, 0x2 ;  /* 0x000000080f0fc211 */ /* 0x000fe400078f10ff */
[----:B------:R-:W-:Y:S02]  /*16e0*/  ISETP.LT.OR P5, PT, R72, 0x2, !P5 ;  /* 0x000000024800780c */ /* 0x000fe40006fa1670 */
[----:B------:R-:W-:Y:S02]  /*16f0*/  @!P2 SHF.R.S32.HI R11, RZ, 0x2, R11 ;  /* 0x00000002ff0ba819 */ /* 0x000fe4000001140b */
[----:B------:R-:W-:Y:S01]  /*1700*/  @!P3 SHF.R.S32.HI R13, RZ, 0x2, R13 ;  /* 0x00000002ff0db819 */ /* 0x000fe2000001140d */
[----:B------:R-:W-:Y:S01]  /*1710*/  @!P6 STG.E.128 desc[UR8][R68.64+0x70], R32 ;  /* 0x000070204400e986 */ /* 0x000fe2000c101d08 */
[----:B------:R-:W-:Y:S01]  /*1720*/  ISETP.GE.AND P6, PT, R73, 0x1, PT ;  /* 0x000000014900780c */ /* 0x000fe20003fc6270 */
[----:B------:R-:W-:Y:S01]  /*1730*/  @!P2 IMAD.WIDE R10, R11, 0x10, R68 ;  /* 0x000000100b0aa825 */ /* 0x000fe200078e0244 */
[----:B------:R-:W-:-:S02]  /*1740*/  @!P4 SHF.R.S32.HI R15, RZ, 0x2, R15 ;  /* 0x00000002ff0fc819 */ /* 0x000fc4000001140f */
[----:B------:R-:W-:Y:S01]  /*1750*/  ISETP.LT.OR P6, PT, R72, 0x2, !P6 ;  /* 0x000000024800780c */ /* 0x000fe200077c1670 */
[----:B------:R-:W-:-:S04]  /*1760*/  @!P3 IMAD.WIDE R12, R13, 0x10, R68 ;  /* 0x000000100d0cb825 */ /* 0x000fc800078e0244 */
[----:B------:R-:W-:-:S08]  /*1770*/  @!P4 IMAD.WIDE R14, R15, 0x10, R68 ;  /* 0x000000100f0ec825 */ /* 0x000fd000078e0244 */
[----:B------:R-:W-:-:S04]  /*1780*/  @!P6 SHF.R.S32.HI R0, RZ, 0x1f, R3 ;  /* 0x0000001fff00e819 */ /* 0x000fc80000011403 */
[----:B------:R-:W-:-:S04]  /*1790*/  @!P6 LEA.HI R0, R0, R3, RZ, 0x2 ;  /* 0x000000030000e211 */ /* 0x000fc800078f10ff */
[----:B------:R-:W-:-:S05]  /*17a0*/  @!P6 SHF.R.S32.HI R5, RZ, 0x2, R0 ;  /* 0x00000002ff05e819 */ /* 0x000fca0000011400 */
[----:B------:R-:W-:-:S05]  /*17b0*/  @!P6 IMAD.WIDE R4, R5, 0x10, R68 ;  /* 0x000000100504e825 */ /* 0x000fca00078e0244 */
[----:B------:R0:W-:Y:S01]  /*17c0*/  @!P6 STG.E.128 desc[UR8][R4.64], R36 ;  /* 0x000000240400e986 */ /* 0x0001e2000c101d08 */
[----:B------:R-:W-:-:S04]  /*17d0*/  ISETP.GE.AND P6, PT, R73, 0x5, PT ;  /* 0x000000054900780c */ /* 0x000fc80003fc6270 */
[----:B------:R-:W-:-:S13]  /*17e0*/  ISETP.LT.OR P6, PT, R72, 0x2, !P6 ;  /* 0x000000024800780c */ /* 0x000fda00077c1670 */
[----:B------:R-:W-:-:S05]  /*17f0*/  @!P6 VIADD R0, R3, 0x4 ;  /* 0x000000040300e836 */ /* 0x000fca0000000000 */
[----:B------:R-:W-:-:S04]  /*1800*/  @!P6 SHF.R.S32.HI R7, RZ, 0x1f, R0 ;  /* 0x0000001fff07e819 */ /* 0x000fc80000011400 */
[----:B------:R-:W-:Y:S02]  /*1810*/  @!P6 LEA.HI R7, R7, R0, RZ, 0x2 ;  /* 0x000000000707e211 */ /* 0x000fe400078f10ff */
[----:B------:R-:W-:Y:S02]  /*1820*/  @!P1 IADD3 R0, PT, PT, R3, 0xc, RZ ;  /* 0x0000000c03009810 */ /* 0x000fe40007ffe0ff */
[----:B0-----:R-:W-:Y:S02]  /*1830*/  @!P6 SHF.R.S32.HI R5, RZ, 0x2, R7 ;  /* 0x00000002ff05e819 */ /* 0x001fe40000011407 */
[----:B------:R-:W-:-:S03]  /*1840*/  @!P1 SHF.R.S32.HI R7, RZ, 0x1f, R0 ;  /* 0x0000001fff079819 */ /* 0x000fc60000011400 */
[----:B------:R-:W-:Y:S01]  /*1850*/  @!P6 IMAD.WIDE R4, R5, 0x10, R68 ;  /* 0x000000100504e825 */ /* 0x000fe200078e0244 */
[----:B------:R-:W-:Y:S02]  /*1860*/  @!P1 LEA.HI R0, R7, R0, RZ, 0x2 ;  /* 0x0000000007009211 */ /* 0x000fe400078f10ff */
[----:B------:R-:W-:Y:S02]  /*1870*/  @!P0 SHF.R.S32.HI R7, RZ, 0x2, R9 ;  /* 0x00000002ff078819 */ /* 0x000fe40000011409 */
[----:B------:R-:W-:Y:S01]  /*1880*/  @!P1 SHF.R.S32.HI R9, RZ, 0x2, R0 ;  /* 0x00000002ff099819 */ /* 0x000fe20000011400 */
[----:B------:R0:W-:Y:S02]  /*1890*/  @!P6 STG.E.128 desc[UR8][R4.64], R40 ;  /* 0x000000280400e986 */ /* 0x0001e4000c101d08 */
[----:B------:R-:W-:-:S04]  /*18a0*/  @!P0 IMAD.WIDE R6, R7, 0x10, R68 ;  /* 0x0000001007068825 */ /* 0x000fc800078e0244 */
[----:B------:R-:W-:Y:S01]  /*18b0*/  @!P1 IMAD.WIDE R8, R9, 0x10, R68 ;  /* 0x0000001009089825 */ /* 0x000fe200078e0244 */
[----:B------:R0:W-:Y:S04]  /*18c0*/  @!P0 STG.E.128 desc[UR8][R6.64], R44 ;  /* 0x0000002c06008986 */ /* 0x0001e8000c101d08 */
[----:B------:R0:W-:Y:S04]  /*18d0*/  @!P1 STG.E.128 desc[UR8][R8.64], R48 ;  /* 0x0000003008009986 */ /* 0x0001e8000c101d08 */
[----:B------:R0:W-:Y:S04]  /*18e0*/  @!P2 STG.E.128 desc[UR8][R10.64], R52 ;  /* 0x000000340a00a986 */ /* 0x0001e8000c101d08 */
[----:B------:R0:W-:Y:S04]  /*18f0*/  @!P3 STG.E.128 desc[UR8][R12.64], R56 ;  /* 0x000000380c00b986 */ /* 0x0001e8000c101d08 */
[----:B------:R0:W-:Y:S01]  /*1900*/  @!P4 STG.E.128 desc[UR8][R14.64], R60 ;  /* 0x0000003c0e00c986 */ /* 0x0001e2000c101d08 */
[----:B------:R-:W-:Y:S05]  /*1910*/  @P5 EXIT ;  /* 0x000000000000594d */ /* 0x000fea0003800000 */
[----:B------:R-:W-:-:S05]  /*1920*/  VIADD R3, R3, 0x1c ;  /* 0x0000001c03037836 */ /* 0x000fca0000000000 */
[----:B------:R-:W-:-:S04]  /*1930*/  SHF.R.S32.HI R0, RZ, 0x1f, R3 ;  /* 0x0000001fff007819 */ /* 0x000fc80000011403 */
[----:B------:R-:W-:-:S04]  /*1940*/  LEA.HI R0, R0, R3, RZ, 0x2 ;  /* 0x0000000300007211 */ /* 0x000fc800078f10ff */
[----:B------:R-:W-:-:S05]  /*1950*/  SHF.R.S32.HI R3, RZ, 0x2, R0 ;  /* 0x00000002ff037819 */ /* 0x000fca0000011400 */
[----:B------:R-:W-:-:S05]  /*1960*/  IMAD.WIDE R68, R3, 0x10, R68 ;  /* 0x0000001003447825 */ /* 0x000fca00078e0244 */
[----:B------:R-:W-:Y:S01]  /*1970*/  STG.E.128 desc[UR8][R68.64], R64 ;  /* 0x0000004044007986 */ /* 0x000fe2000c101d08 */
[----:B------:R-:W-:Y:S05]  /*1980*/  EXIT ;  /* 0x000000000000794d */ /* 0x000fea0003800000 */
.L_x_9:
[----:B------:R-:W-:-:S00]  /*1990*/  BRA `(.L_x_9) ;  /* 0xfffffffc00fc7947 */ /* 0x000fc0000383ffff */
[----:B------:R-:W-:-:S00]  /*19a0*/  NOP ;  /* 0x0000000000007918 */ /* 0x000fc00000000000 */
        /* <DEDUP_REMOVED lines=13> */
.L_x_41:


//--------------------- .text._Z16matmul_v3_kernelILi128ELi128ELi32ELi256EEvPKfS1_Pfiii --------------------------
	.section	.text._Z16matmul_v3_kernelILi128ELi128ELi32ELi256EEvPKfS1_Pfiii,"ax",@progbits
	.align	128
        .global         _Z16matmul_v3_kernelILi128ELi128ELi32ELi256EEvPKfS1_Pfiii
        .type           _Z16matmul_v3_kernelILi128ELi128ELi32ELi256EEvPKfS1_Pfiii,@function
        .size           _Z16matmul_v3_kernelILi128ELi128ELi32ELi256EEvPKfS1_Pfiii,(.L_x_42 - _Z16matmul_v3_kernelILi128ELi128ELi32ELi256EEvPKfS1_Pfiii)
        .other          _Z16matmul_v3_kernelILi128ELi128ELi32ELi256EEvPKfS1_Pfiii,@"STO_CUDA_ENTRY STV_DEFAULT"
_Z16matmul_v3_kernelILi128ELi128ELi32ELi256EEvPKfS1_Pfiii:
.text._Z16matmul_v3_kernelILi128ELi128ELi32ELi256EEvPKfS1_Pfiii:
[----:B------:R-:W0:Y:S01]  /*0000*/  LDC R1, c[0x0][0x37c] ;  /* 0x0000df00ff017b82 */ /* 0x000e220000000800 */
[----:B------:R-:W1:Y:S01]  /*0010*/  LDCU UR5, c[0x0][0x39c] ;  /* 0x00007380ff0577ac */ /* 0x000e620008000800 */
[----:B------:R-:W2:Y:S01]  /*0020*/  S2R R5, SR_CTAID.X ;  /* 0x0000000000057919 */ /* 0x000ea20000002500 */
[----:B0-----:R-:W-:Y:S01]  /*0030*/  VIADD R1, R1, 0xffffff00 ;  /* 0xffffff0001017836 */ /* 0x001fe20000000000 */
[----:B------:R-:W0:Y:S01]  /*0040*/  LDCU UR10, c[0x0][0x3a0] ;  /* 0x00007400ff0a77ac */ /* 0x000e220008000800 */
[----:B------:R-:W3:Y:S01]  /*0050*/  S2R R56, SR_TID.X ;  /* 0x0000000000387919 */ /* 0x000ee20000002100 */
[----:B------:R-:W4:Y:S02]  /*0060*/  LDCU.64 UR16, c[0x0][0x358] ;  /* 0x00006b00ff1077ac */ /* 0x000f240008000a00 */
[----:B------:R0:W-:Y:S04]  /*0070*/  STL.128 [R1], RZ ;  /* 0x000000ff01007387 */ /* 0x0001e80000100c00 */
[----:B------:R0:W-:Y:S04]  /*0080*/  STL.128 [R1+0x10], RZ ;  /* 0x000010ff01007387 */ /* 0x0001e80000100c00 */
[----:B------:R2:W-:Y:S01]  /*0090*/  STL.128 [R1+0x20], RZ ;  /* 0x000020ff01007387 */ /* 0x0005e20000100c00 */
[----:B-1----:R-:W-:-:S03]  /*00a0*/  UIADD3 UR4, UPT, UPT, UR5, 0x7f, URZ ;  /* 0x0000007f05047890 */ /* 0x002fc6000fffe0ff */
[----:B------:R1:W-:Y:S01]  /*00b0*/  STL.128 [R1+0x30], RZ ;  /* 0x000030ff01007387 */ /* 0x0003e20000100c00 */
[----:B0-----:R-:W-:Y:S02]  /*00c0*/  UISETP.GE.AND UP0, UPT, UR10, 0x1, UPT ;  /* 0x000000010a00788c */ /* 0x001fe4000bf06270 */
[----:B------:R-:W-:Y:S01]  /*00d0*/  IMAD.U32 R0, RZ, RZ, UR4 ;  /* 0x00000004ff007e24 */ /* 0x000fe2000f8e00ff */
[----:B------:R1:W-:Y:S04]  /*00e0*/  STL.128 [R1+0x40], RZ ;  /* 0x000040ff01007387 */ /* 0x0003e80000100c00 */
[----:B------:R-:W-:Y:S01]  /*00f0*/  SHF.R.S32.HI R0, RZ, 0x1f, R0 ;  /* 0x0000001fff007819 */ /* 0x000fe20000011400 */
[----:B------:R1:W-:Y:S03]  /*0100*/  STL.128 [R1+0x50], RZ ;  /* 0x000050ff01007387 */ /* 0x0003e60000100c00 */
[----:B------:R-:W-:Y:S01]  /*0110*/  LEA.HI R0, R0, UR4, RZ, 0x7 ;  /* 0x0000000400007c11 */ /* 0x000fe2000f8f38ff */
[----:B------:R1:W-:Y:S01]  /*0120*/  STL.128 [R1+0x60], RZ ;  /* 0x000060ff01007387 */ /* 0x0003e20000100c00 */
[----:B--2---:R-:W-:-:S02]  /*0130*/  IABS R8, R5 ;  /* 0x0000000500087213 */ /* 0x004fc40000000000 */
[----:B------:R-:W-:Y:S01]  /*0140*/  SHF.R.S32.HI R0, RZ, 0x7, R0 ;  /* 0x00000007ff007819 */ /* 0x000fe20000011400 */
[----:B------:R1:W-:Y:S03]  /*0150*/  STL.128 [R1+0x70], RZ ;  /* 0x000070ff01007387 */ /* 0x0003e60000100c00 */
[-C--:B------:R-:W-:Y:S01]  /*0160*/  IABS R7, R0.reuse ;  /* 0x0000000000077213 */ /* 0x080fe20000000000 */
[----:B------:R1:W-:Y:S01]  /*0170*/  STL.128 [R1+0x80], RZ ;  /* 0x000080ff01007387 */ /* 0x0003e20000100c00 */
[----:B------:R-:W-:Y:S02]  /*0180*/  IABS R10, R0 ;  /* 0x00000000000a7213 */ /* 0x000fe40000000000 */
[----:B------:R-:W0:Y:S01]  /*0190*/  I2F.RP R4, R7 ;  /* 0x0000000700047306 */ /* 0x000e220000209400 */
[----:B------:R-:W-:Y:S01]  /*01a0*/  ISETP.NE.AND P1, PT, R0, RZ, PT ;  /* 0x000000ff0000720c */ /* 0x000fe20003f25270 */
[----:B------:R1:W-:Y:S04]  /*01b0*/  STL.128 [R1+0x90], RZ ;  /* 0x000090ff01007387 */ /* 0x0003e80000100c00 */
[----:B------:R1:W-:Y:S04]  /*01c0*/  STL.128 [R1+0xa0], RZ ;  /* 0x0000a0ff01007387 */ /* 0x0003e80000100c00 */
[----:B------:R1:W-:Y:S04]  /*01d0*/  STL.128 [R1+0xb0], RZ ;  /* 0x0000b0ff01007387 */ /* 0x0003e80000100c00 */
[----:B------:R1:W-:Y:S01]  /*01e0*/  STL.128 [R1+0xc0], RZ ;  /* 0x0000c0ff01007387 */ /* 0x0003e20000100c00 */
[----:B0-----:R-:W0:Y:S03]  /*01f0*/  MUFU.RCP R4, R4 ;  /* 0x0000000400047308 */ /* 0x001e260000001000 */
[----:B------:R1:W-:Y:S04]  /*0200*/  STL.128 [R1+0xd0], RZ ;  /* 0x0000d0ff01007387 */ /* 0x0003e80000100c00 */
[----:B------:R1:W-:Y:S04]  /*0210*/  STL.128 [R1+0xe0], RZ ;  /* 0x0000e0ff01007387 */ /* 0x0003e80000100c00 */
[----:B------:R1:W-:Y:S01]  /*0220*/  STL.128 [R1+0xf0], RZ ;  /* 0x0000f0ff01007387 */ /* 0x0003e20000100c00 */
[----:B0-----:R-:W-:-:S02]  /*0230*/  VIADD R2, R4, 0xffffffe ;  /* 0x0ffffffe04027836 */ /* 0x001fc40000000000 */
[----:B------:R-:W-:Y:S02]  /*0240*/  IMAD.MOV R4, RZ, RZ, -R10 ;  /* 0x000000ffff047224 */ /* 0x000fe400078e0a0a */
[----:B------:R0:W2:Y:S02]  /*0250*/  F2I.FTZ.U32.TRUNC.NTZ R3, R2 ;  /* 0x0000000200037305 */ /* 0x0000a4000021f000 */
[----:B0-----:R-:W-:Y:S01]  /*0260*/  IMAD.MOV.U32 R2, RZ, RZ, RZ ;  /* 0x000000ffff027224 */ /* 0x001fe200078e00ff */
[----:B--2---:R-:W-:-:S05]  /*0270*/  IADD3 R6, PT, PT, RZ, -R3, RZ ;  /* 0x80000003ff067210 */ /* 0x004fca0007ffe0ff */
[----:B------:R-:W-:Y:S02]  /*0280*/  IMAD R9, R6, R7, RZ ;  /* 0x0000000706097224 */ /* 0x000fe400078e02ff */
[----:B------:R-:W-:Y:S02]  /*0290*/  IMAD.MOV.U32 R6, RZ, RZ, R8 ;  /* 0x000000ffff067224 */ /* 0x000fe400078e0008 */
[----:B------:R-:W-:-:S06]  /*02a0*/  IMAD.HI.U32 R3, R3, R9, R2 ;  /* 0x0000000903037227 */ /* 0x000fcc00078e0002 */
[----:B------:R-:W-:-:S04]  /*02b0*/  IMAD.HI.U32 R3, R3, R6, RZ ;  /* 0x0000000603037227 */ /* 0x000fc800078e00ff */
[----:B------:R-:W-:-:S05]  /*02c0*/  IMAD R2, R3, R4, R6 ;  /* 0x0000000403027224 */ /* 0x000fca00078e0206 */
[----:B------:R-:W-:-:S13]  /*02d0*/  ISETP.GT.U32.AND P2, PT, R7, R2, PT ;  /* 0x000000020700720c */ /* 0x000fda0003f44070 */
[----:B------:R-:W-:Y:S01]  /*02e0*/  @!P2 IADD3 R2, PT, PT, R2, -R7, RZ ;  /* 0x800000070202a210 */ /* 0x000fe20007ffe0ff */
[----:B------:R-:W-:-:S03]  /*02f0*/  @!P2 VIADD R3, R3, 0x1 ;  /* 0x000000010303a836 */ /* 0x000fc60000000000 */
[----:B------:R-:W-:Y:S02]  /*0300*/  ISETP.GE.U32.AND P0, PT, R2, R7, PT ;  /* 0x000000070200720c */ /* 0x000fe40003f06070 */
[----:B------:R-:W-:-:S04]  /*0310*/  LOP3.LUT R2, R5, R0, RZ, 0x3c, !PT ;  /* 0x0000000005027212 */ /* 0x000fc800078e3cff */
[----:B------:R-:W-:Y:S02]  /*0320*/  ISETP.GE.AND P3, PT, R2, RZ, PT ;  /* 0x000000ff0200720c */ /* 0x000fe40003f66270 */
[----:B------:R-:W-:-:S05]  /*0330*/  @!P1 LOP3.LUT R2, RZ, R0, RZ, 0x33, !PT ;  /* 0x00000000ff029212 */ /* 0x000fca00078e33ff */
[----:B------:R-:W-:-:S06]  /*0340*/  @P0 VIADD R3, R3, 0x1 ;  /* 0x0000000103030836 */ /* 0x000fcc0000000000 */
[----:B------:R-:W-:-:S04]  /*0350*/  @!P3 IADD3 R3, PT, PT, -R3, RZ, RZ ;  /* 0x000000ff0303b210 */ /* 0x000fc80007ffe1ff */
[----:B------:R-:W-:Y:S02]  /*0360*/  R2UR UR4, R3 ;  /* 0x00000000030472ca */ /* 0x000fe400000e0000 */
[----:B------:R-:W-:-:S13]  /*0370*/  @!P1 R2UR UR4, R2 ;  /* 0x00000000020492ca */ /* 0x000fda00000e0000 */
[----:B------:R-:W-:Y:S01]  /*0380*/  IMAD R2, RZ, RZ, -UR4 ;  /* 0x80000004ff027e24 */ /* 0x000fe2000f8e02ff */
[----:B------:R-:W-:-:S03]  /*0390*/  USHF.L.U32 UR12, UR4, 0x7, URZ ;  /* 0x00000007040c7899 */ /* 0x000fc600080006ff */
[----:B------:R-:W-:-:S04]  /*03a0*/  IMAD R0, R0, R2, R5 ;  /* 0x0000000200007224 */ /* 0x000fc800078e0205 */
[----:B------:R-:W-:-:S05]  /*03b0*/  IMAD.SHL.U32 R0, R0, 0x80, RZ ;  /* 0x0000008000007824 */ /* 0x000fca00078e00ff */
[----:B------:R-:W-:-:S13]  /*03c0*/  R2UR UR15, R0 ;  /* 0x00000000000f72ca */ /* 0x000fda00000e0000 */
[----:B------:R-:W-:Y:S01]  /*03d0*/  UIMAD UR13, UR12, UR5, UR15 ;  /* 0x000000050c0d72a4 */ /* 0x000fe2000f8e020f */
[----:B-1-34-:R-:W-:Y:S11]  /*03e0*/  BRA.U !UP0, `(.L_x_10) ;  /* 0x0000001508407547 */ /* 0x01aff6000b800000 */
[----:B------:R-:W0:Y:S01]  /*03f0*/  LDCU.128 UR4, c[0x0][0x380] ;  /* 0x00007000ff0477ac */ /* 0x000e220008000c00 */
[----:B------:R-:W1:Y:S01]  /*0400*/  S2UR UR11, SR_CgaCtaId ;  /* 0x00000000000b79c3 */ /* 0x000e620000008800 */
[----:B------:R-:W-:Y:S01]  /*0410*/  SHF.R.U32.HI R0, RZ, 0x8, R56 ;  /* 0x00000008ff007819 */ /* 0x000fe20000011638 */
[C---:B------:R-:W-:Y:S01]  /*0420*/  VIADD R48, R56.reuse, 0x100 ;  /* 0x0000010038307836 */ /* 0x040fe20000000000 */
[----:B------:R-:W-:Y:S01]  /*0430*/  UIMAD UR10, UR12, UR10, URZ ;  /* 0x0000000a0c0a72a4 */ /* 0x000fe2000f8e02ff */
[C---:B------:R-:W-:Y:S02]  /*0440*/  SHF.L.U32 R55, R56.reuse, 0x2, RZ ;  /* 0x0000000238377819 */ /* 0x040fe400000006ff */
[----:B------:R-:W-:Y:S01]  /*0450*/  IMAD.MOV R0, RZ, RZ, -R0 ;  /* 0x000000ffff007224 */ /* 0x000fe200078e0a00 */
[----:B------:R-:W-:Y:S02]  /*0460*/  LOP3.LUT R52, R56, 0x1f, RZ, 0xc0, !PT ;  /* 0x0000001f38347812 */ /* 0x000fe400078ec0ff */
[----:B------:R-:W-:-:S02]  /*0470*/  LOP3.LUT R55, R55, 0x1fc, RZ, 0xc0, !PT ;  /* 0x000001fc37377812 */ /* 0x000fc400078ec0ff */
[C---:B------:R-:W-:Y:S02]  /*0480*/  LOP3.LUT R51, R56.reuse, 0x7f, RZ, 0xc0, !PT ;  /* 0x0000007f38337812 */ /* 0x040fe400078ec0ff */
[--C-:B------:R-:W-:Y:S02]  /*0490*/  SHF.R.U32.HI R49, RZ, 0x5, R56.reuse ;  /* 0x00000005ff317819 */ /* 0x100fe40000011638 */
[----:B------:R-:W-:Y:S01]  /*04a0*/  IADD3 R47, PT, PT, R56, 0x200, RZ ;  /* 0x00000200382f7810 */ /* 0x000fe20007ffe0ff */
[----:B0-----:R-:W-:Y:S01]  /*04b0*/  UIMAD.WIDE.U32 UR8, UR15, 0x4, UR6 ;  /* 0x000000040f0878a5 */ /* 0x001fe2000f8e0006 */
[----:B------:R-:W-:Y:S01]  /*04c0*/  SHF.R.U32.HI R46, RZ, 0x7, R56 ;  /* 0x00000007ff2e7819 */ /* 0x000fe20000011638 */
[----:B------:R-:W-:Y:S01]  /*04d0*/  UIMAD.WIDE UR6, UR10, 0x4, UR4 ;  /* 0x000000040a0678a5 */ /* 0x000fe2000f8e0204 */
[----:B------:R-:W-:Y:S02]  /*04e0*/  LOP3.LUT R50, R0, 0x3, RZ, 0xc0, !PT ;  /* 0x0000000300327812 */ /* 0x000fe400078ec0ff */
[----:B------:R-:W-:Y:S01]  /*04f0*/  UMOV UR5, 0x400 ;  /* 0x0000040000057882 */ /* 0x000fe20000000000 */
[----:B------:R-:W-:Y:S01]  /*0500*/  UMOV UR4, URZ ;  /* 0x000000ff00047c82 */ /* 0x000fe20008000000 */
[----:B------:R-:W-:-:S04]  /*0510*/  UIADD3 UR5, UPT, UPT, UR5, 0x4000, URZ ;  /* 0x0000400005057890 */ /* 0x000fc8000fffe0ff */
[----:B-1----:R-:W-:-:S06]  /*0520*/  ULEA UR5, UR11, UR5, 0x18 ;  /* 0x000000050b057291 */ /* 0x002fcc000f8ec0ff */
[----:B------:R-:W-:-:S07]  /*0530*/  VIADD R44, R55, UR5 ;  /* 0x00000005372c7c36 */ /* 0x000fce0008000000 */
.L_x_27:
[----:B------:R-:W0:Y:S01]  /*0540*/  LDCU UR19, c[0x0][0x3a0] ;  /* 0x00007400ff1377ac */ /* 0x000e220008000800 */
[----:B------:R-:W-:Y:S01]  /*0550*/  ISETP.NE.AND P0, PT, R50, RZ, PT ;  /* 0x000000ff3200720c */ /* 0x000fe20003f05270 */
[----:B------:R-:W-:Y:S01]  /*0560*/  BSSY.RECONVERGENT B0, `(.L_x_11) ;  /* 0x0000035000007945 */ /* 0x000fe20003800200 */
[----:B------:R-:W-:Y:S01]  /*0570*/  VIADD R0, R56, 0x300 ;  /* 0x0000030038007836 */ /* 0x000fe20000000000 */
[----:B-1----:R-:W1:Y:S01]  /*0580*/  LDCU UR10, c[0x0][0x398] ;  /* 0x00007300ff0a77ac */ /* 0x002e620008000800 */
[----:B------:R-:W-:Y:S01]  /*0590*/  MOV R10, R56 ;  /* 0x00000038000a7202 */ /* 0x000fe20000000f00 */
[----:B0-----:R-:W-:Y:S02]  /*05a0*/  UIADD3 UR18, UPT, UPT, -UR4, UR19, URZ ;  /* 0x0000001304127290 */ /* 0x001fe4000fffe1ff */
[----:B------:R-:W-:Y:S02]  /*05b0*/  UIADD3 UR4, UPT, UPT, UR4, 0x20, URZ ;  /* 0x0000002004047890 */ /* 0x000fe4000fffe0ff */
[----:B-1----:R-:W-:-:S02]  /*05c0*/  UIADD3 UR14, UPT, UPT, -UR12, UR10, URZ ;  /* 0x0000000a0c0e7290 */ /* 0x002fc4000fffe1ff */
[----:B------:R-:W-:Y:S02]  /*05d0*/  UISETP.GE.AND UP1, UPT, UR4, UR19, UPT ;  /* 0x000000130400728c */ /* 0x000fe4000bf26270 */
[----:B--2---:R-:W-:Y:S09]  /*05e0*/  @!P0 BRA `(.L_x_12) ;  /* 0x0000000000b08947 */ /* 0x004ff20003800000 */
[----:B------:R-:W0:Y:S01]  /*05f0*/  LDC R7, c[0x0][0x3a0] ;  /* 0x0000e800ff077b82 */ /* 0x000e220000000800 */
[----:B------:R-:W-:Y:S01]  /*0600*/  ISETP.GE.AND P0, PT, R52, UR18, PT ;  /* 0x0000001234007c0c */ /* 0x000fe2000bf06270 */
[----:B------:R-:W-:Y:S02]  /*0610*/  IMAD.MOV.U32 R3, RZ, RZ, 0x4 ;  /* 0x00000004ff037424 */ /* 0x000fe400078e00ff */
[----:B------:R-:W-:Y:S01]  /*0620*/  IMAD.MOV.U32 R4, RZ, RZ, RZ ;  /* 0x000000ffff047224 */ /* 0x000fe200078e00ff */
[C---:B------:R-:W-:Y:S01]  /*0630*/  ISETP.GE.OR P1, PT, R49.reuse, UR14, P0 ;  /* 0x0000000e31007c0c */ /* 0x040fe20008726670 */
[----:B0-----:R-:W-:-:S12]  /*0640*/  IMAD R2, R49, R7, R52 ;  /* 0x0000000731027224 */ /* 0x001fd800078e0234 */
[----:B------:R-:W-:-:S05]  /*0650*/  @!P1 IMAD.WIDE.U32 R2, R2, R3, UR6 ;  /* 0x0000000602029e25 */ /* 0x000fca000f8e0003 */
[----:B------:R-:W2:Y:S01]  /*0660*/  @!P1 LDG.E R4, desc[UR16][R2.64] ;  /* 0x0000001002049981 */ /* 0x000ea2000c1e1900 */
[----:B------:R-:W-:Y:S01]  /*0670*/  MOV R6, 0x400 ;  /* 0x0000040000067802 */ /* 0x000fe20000000f00 */
[----:B------:R-:W-:Y:S01]  /*0680*/  IMAD.MOV.U32 R10, RZ, RZ, R48 ;  /* 0x000000ffff0a7224 */ /* 0x000fe200078e0030 */
[----:B------:R-:W-:Y:S01]  /*0690*/  ISETP.NE.AND P1, PT, R50, 0x1, PT ;  /* 0x000000013200780c */ /* 0x000fe20003f25270 */
[----:B------:R-:W0:Y:S02]  /*06a0*/  S2R R5, SR_CgaCtaId ;  /* 0x0000000000057919 */ /* 0x000e240000008800 */
[----:B0-----:R-:W-:-:S04]  /*06b0*/  LEA R6, R5, R6, 0x18 ;  /* 0x0000000605067211 */ /* 0x001fc800078ec0ff */
[----:B------:R-:W-:-:S05]  /*06c0*/  LEA R5, R49, R6, 0x7 ;  /* 0x0000000631057211 */ /* 0x000fca00078e38ff */
[----:B------:R-:W-:-:S05]  /*06d0*/  IMAD R5, R52, 0x4, R5 ;  /* 0x0000000434057824 */ /* 0x000fca00078e0205 */
[----:B--2---:R0:W-:Y:S01]  /*06e0*/  STS [R5], R4 ;  /* 0x0000000405007388 */ /* 0x0041e20000000800 */
[----:B------:R-:W-:Y:S05]  /*06f0*/  @!P1 BRA `(.L_x_12) ;  /* 0x00000000006c9947 */ /* 0x000fea0003800000 */
[----:B0-----:R-:W-:Y:S01]  /*0700*/  SHF.R.U32.HI R5, RZ, 0x5, R48 ;  /* 0x00000005ff057819 */ /* 0x001fe20000011630 */
[----:B------:R-:W-:Y:S02]  /*0710*/  HFMA2 R3, -RZ, RZ, 0, 2.384185791015625e-07 ;  /* 0x00000004ff037431 */ /* 0x000fe400000001ff */
[----:B------:R-:W-:Y:S01]  /*0720*/  IMAD.MOV.U32 R4, RZ, RZ, RZ ;  /* 0x000000ffff047224 */ /* 0x000fe200078e00ff */
[C---:B------:R-:W-:Y:S01]  /*0730*/  ISETP.GE.OR P1, PT, R5.reuse, UR14, P0 ;  /* 0x0000000e05007c0c */ /* 0x040fe20008726670 */
[----:B------:R-:W-:-:S12]  /*0740*/  IMAD R2, R5, R7, R52 ;  /* 0x0000000705027224 */ /* 0x000fd800078e0234 */
[----:B------:R-:W-:-:S05]  /*0750*/  @!P1 IMAD.WIDE.U32 R2, R2, R3, UR6 ;  /* 0x0000000602029e25 */ /* 0x000fca000f8e0003 */
[----:B------:R-:W2:Y:S01]  /*0760*/  @!P1 LDG.E R4, desc[UR16][R2.64] ;  /* 0x0000001002049981 */ /* 0x000ea2000c1e1900 */
[----:B------:R-:W-:Y:S01]  /*0770*/  IMAD R5, R5, 0x80, R6 ;  /* 0x0000008005057824 */ /* 0x000fe200078e0206 */
[----:B------:R-:W-:Y:S01]  /*0780*/  ISETP.NE.AND P1, PT, R50, 0x2, PT ;  /* 0x000000023200780c */ /* 0x000fe20003f25270 */
[----:B------:R-:W-:-:S03]  /*0790*/  IMAD.MOV.U32 R10, RZ, RZ, R47 ;  /* 0x000000ffff0a7224 */ /* 0x000fc600078e002f */
[----:B------:R-:W-:-:S05]  /*07a0*/  LEA R5, R52, R5, 0x2 ;  /* 0x0000000534057211 */ /* 0x000fca00078e10ff */
[----:B--2---:R1:W-:Y:S04]  /*07b0*/  STS [R5], R4 ;  /* 0x0000000405007388 */ /* 0x0043e80000000800 */
[----:B------:R-:W-:Y:S05]  /*07c0*/  @!P1 BRA `(.L_x_12) ;  /* 0x0000000000389947 */ /* 0x000fea0003800000 */
[----:B------:R-:W-:Y:S01]  /*07d0*/  SHF.R.U32.HI R9, RZ, 0x5, R47 ;  /* 0x00000005ff097819 */ /* 0x000fe2000001162f */
[----:B------:R-:W-:Y:S01]  /*07e0*/  BSSY.RECONVERGENT B1, `(.L_x_13) ;  /* 0x000000a000017945 */ /* 0x000fe20003800200 */
[----:B------:R-:W-:Y:S02]  /*07f0*/  IMAD.MOV.U32 R2, RZ, RZ, RZ ;  /* 0x000000ffff027224 */ /* 0x000fe400078e00ff */
[C---:B------:R-:W-:Y:S01]  /*0800*/  ISETP.GE.OR P0, PT, R9.reuse, UR14, P0 ;  /* 0x0000000e09007c0c */ /* 0x040fe20008706670 */
[----:B------:R-:W-:-:S05]  /*0810*/  IMAD R3, R9, 0x80, R6 ;  /* 0x0000008009037824 */ /* 0x000fca00078e0206 */
[----:B-1----:R-:W-:-:S07]  /*0820*/  LEA R5, R52, R3, 0x2 ;  /* 0x0000000334057211 */ /* 0x002fce00078e10ff */
[----:B------:R-:W-:Y:S05]  /*0830*/  @P0 BRA `(.L_x_14) ;  /* 0x0000000000100947 */ /* 0x000fea0003800000 */
[----:B------:R-:W-:Y:S02]  /*0840*/  IMAD.MOV.U32 R3, RZ, RZ, 0x4 ;  /* 0x00000004ff037424 */ /* 0x000fe400078e00ff */
[----:B------:R-:W-:-:S04]  /*0850*/  IMAD R2, R9, R7, R52 ;  /* 0x0000000709027224 */ /* 0x000fc800078e0234 */
[----:B------:R-:W-:-:S06]  /*0860*/  IMAD.WIDE.U32 R2, R2, R3, UR6 ;  /* 0x0000000602027e25 */ /* 0x000fcc000f8e0003 */
[----:B------:R0:W5:Y:S02]  /*0870*/  LDG.E R2, desc[UR16][R2.64] ;  /* 0x0000001002027981 */ /* 0x000164000c1e1900 */
.L_x_14:
[----:B------:R-:W-:Y:S05]  /*0880*/  BSYNC.RECONVERGENT B1 ;  /* 0x0000000000017941 */ /* 0x000fea0003800200 */
.L_x_13:
[----:B-----5:R2:W-:Y:S01]  /*0890*/  STS [R5], R2 ;  /* 0x0000000205007388 */ /* 0x0205e20000000800 */
[----:B------:R-:W-:-:S07]  /*08a0*/  MOV R10, R0 ;  /* 0x00000000000a7202 */ /* 0x000fce0000000f00 */
.L_x_12:
[----:B------:R-:W-:Y:S05]  /*08b0*/  BSYNC.RECONVERGENT B0 ;  /* 0x0000000000007941 */ /* 0x000fea0003800200 */
.L_x_11:
[----:B------:R-:W3:Y:S01]  /*08c0*/  S2UR UR11, SR_CgaCtaId ;  /* 0x00000000000b79c3 */ /* 0x000ee20000008800 */
[----:B------:R-:W-:Y:S01]  /*08d0*/  UMOV UR10, 0x400 ;  /* 0x00000400000a7882 */ /* 0x000fe20000000000 */
[C---:B--2---:R-:W-:Y:S01]  /*08e0*/  VIADD R2, R10.reuse, 0x300 ;  /* 0x000003000a027836 */ /* 0x044fe20000000000 */
[C---:B01----:R-:W-:Y:S01]  /*08f0*/  IADD3 R4, PT, PT, R10.reuse, 0x100, RZ ;  /* 0x000001000a047810 */ /* 0x043fe20007ffe0ff */
[----:B------:R-:W-:Y:S01]  /*0900*/  VIADD R3, R10, 0x200 ;  /* 0x000002000a037836 */ /* 0x000fe20000000000 */
[----:B------:R-:W-:Y:S01]  /*0910*/  SHF.R.U32.HI R21, RZ, 0x5, R10 ;  /* 0x00000005ff157819 */ /* 0x000fe2000001160a */
[----:B------:R-:W-:Y:S01]  /*0920*/  BSSY.RECONVERGENT B0, `(.L_x_15) ;  /* 0x0000037000007945 */ /* 0x000fe20003800200 */
[----:B------:R-:W-:Y:S02]  /*0930*/  SHF.R.U32.HI R11, RZ, 0x5, R2 ;  /* 0x00000005ff0b7819 */ /* 0x000fe40000011602 */
[----:B------:R-:W-:Y:S01]  /*0940*/  SHF.R.U32.HI R15, RZ, 0x5, R3 ;  /* 0x00000005ff0f7819 */ /* 0x000fe20000011603 */
[----:B------:R-:W-:Y:S01]  /*0950*/  IMAD R22, R21, UR19, R52 ;  /* 0x0000001315167c24 */ /* 0x000fe2000f8e0234 */
        /* <DEDUP_REMOVED lines=11> */
.L_x_16:
[----:B------:R-:W-:Y:S01]  /*0a10*/  ISETP.GE.OR P0, PT, R21, UR14, P4 ;  /* 0x0000000e15007c0c */ /* 0x000fe2000a706670 */
[----:B------:R-:W-:Y:S01]  /*0a20*/  HFMA2 R3, -RZ, RZ, 0, 2.384185791015625e-07 ;  /* 0x00000004ff037431 */ /* 0x000fe200000001ff */
[----:B------:R-:W-:Y:S01]  /*0a30*/  ISETP.GE.OR P1, PT, R17, UR14, P4 ;  /* 0x0000000e11007c0c */ /* 0x000fe2000a726670 */
[----:B------:R-:W-:Y:S01]  /*0a40*/  IMAD.MOV.U32 R4, RZ, RZ, 0x4 ;  /* 0x00000004ff047424 */ /* 0x000fe200078e00ff */
[----:B------:R-:W-:Y:S01]  /*0a50*/  ISETP.GE.OR P2, PT, R15, UR14, P4 ;  /* 0x0000000e0f007c0c */ /* 0x000fe2000a746670 */
[----:B------:R-:W-:Y:S01]  /*0a60*/  IMAD.MOV.U32 R7, RZ, RZ, 0x4 ;  /* 0x00000004ff077424 */ /* 0x000fe200078e00ff */
[----:B------:R-:W-:Y:S01]  /*0a70*/  ISETP.GE.OR P3, PT, R11, UR14, P4 ;  /* 0x0000000e0b007c0c */ /* 0x000fe2000a766670 */
[----:B------:R-:W-:Y:S02]  /*0a80*/  HFMA2 R29, -RZ, RZ, 0, 0 ;  /* 0x00000000ff1d7431 */ /* 0x000fe400000001ff */
[----:B------:R-:W-:Y:S01]  /*0a90*/  IMAD.MOV.U32 R23, RZ, RZ, RZ ;  /* 0x000000ffff177224 */ /* 0x000fe200078e00ff */
[----:B------:R-:W-:Y:S01]  /*0aa0*/  MOV R27, RZ ;  /* 0x000000ff001b7202 */ /* 0x000fe20000000f00 */
[----:B------:R-:W-:Y:S01]  /*0ab0*/  IMAD.MOV.U32 R8, RZ, RZ, 0x4 ;  /* 0x00000004ff087424 */ /* 0x000fe200078e00ff */
[----:B------:R-:W0:Y:S01]  /*0ac0*/  LDC R24, c[0x0][0x3a0] ;  /* 0x0000e800ff187b82 */ /* 0x000e220000000800 */
[----:B------:R-:W-:-:S02]  /*0ad0*/  IMAD.MOV.U32 R25, RZ, RZ, RZ ;  /* 0x000000ffff197224 */ /* 0x000fc400078e00ff */
[----:B------:R-:W-:-:S04]  /*0ae0*/  @!P0 IMAD.WIDE.U32 R2, R22, R3, UR6 ;  /* 0x0000000616028e25 */ /* 0x000fc8000f8e0003 */
[----:B------:R-:W-:Y:S01]  /*0af0*/  @!P1 IMAD.WIDE.U32 R4, R19, R4, UR6 ;  /* 0x0000000613049e25 */ /* 0x000fe2000f8e0004 */
[----:B------:R-:W2:Y:S03]  /*0b00*/  @!P0 LDG.E R23, desc[UR16][R2.64] ;  /* 0x0000001002178981 */ /* 0x000ea6000c1e1900 */
[----:B------:R-:W-:Y:S01]  /*0b10*/  @!P2 IMAD.WIDE.U32 R6, R16, R7, UR6 ;  /* 0x000000061006ae25 */ /* 0x000fe2000f8e0007 */
[----:B------:R-:W3:Y:S03]  /*0b20*/  @!P1 LDG.E R25, desc[UR16][R4.64] ;  /* 0x0000001004199981 */ /* 0x000ee6000c1e1900 */
[----:B------:R-:W-:Y:S01]  /*0b30*/  @!P3 IMAD.WIDE.U32 R8, R13, R8, UR6 ;  /* 0x000000060d08be25 */ /* 0x000fe2000f8e0008 */
[----:B------:R-:W4:Y:S04]  /*0b40*/  @!P2 LDG.E R27, desc[UR16][R6.64] ;  /* 0x00000010061ba981 */ /* 0x000f28000c1e1900 */
[----:B------:R-:W5:Y:S01]  /*0b50*/  @!P3 LDG.E R29, desc[UR16][R8.64] ;  /* 0x00000010081db981 */ /* 0x000f62000c1e1900 */
[C---:B------:R-:W-:Y:S01]  /*0b60*/  ISETP.GE.U32.AND P0, PT, R10.reuse, 0xc00, PT ;  /* 0x00000c000a00780c */ /* 0x040fe20003f06070 */
[----:B------:R-:W-:Y:S01]  /*0b70*/  VIADD R10, R10, 0x400 ;  /* 0x000004000a0a7836 */ /* 0x000fe20000000000 */
[----:B------:R-:W-:Y:S01]  /*0b80*/  IADD3 R11, PT, PT, R11, 0x20, RZ ;  /* 0x000000200b0b7810 */ /* 0x000fe20007ffe0ff */
[C---:B0-----:R-:W-:Y:S01]  /*0b90*/  IMAD R13, R24.reuse, 0x20, R13 ;  /* 0x00000020180d7824 */ /* 0x041fe200078e020d */
[C---:B------:R-:W-:Y:S01]  /*0ba0*/  LEA R19, R24.reuse, R19, 0x5 ;  /* 0x0000001318137211 */ /* 0x040fe200078e28ff */
[C---:B------:R-:W-:Y:S01]  /*0bb0*/  IMAD R16, R24.reuse, 0x20, R16 ;  /* 0x0000002018107824 */ /* 0x040fe200078e0210 */
[----:B------:R-:W-:Y:S01]  /*0bc0*/  IADD3 R21, PT, PT, R21, 0x20, RZ ;  /* 0x0000002015157810 */ /* 0x000fe20007ffe0ff */
[----:B------:R-:W-:-:S02]  /*0bd0*/  IMAD R22, R24, 0x20, R22 ;  /* 0x0000002018167824 */ /* 0x000fc400078e0216 */
[----:B------:R-:W-:Y:S02]  /*0be0*/  VIADD R15, R15, 0x20 ;  /* 0x000000200f0f7836 */ /* 0x000fe40000000000 */
[----:B------:R-:W-:Y:S01]  /*0bf0*/  VIADD R17, R17, 0x20 ;  /* 0x0000002011117836 */ /* 0x000fe20000000000 */
[----:B--2---:R0:W-:Y:S04]  /*0c00*/  STS [R20], R23 ;  /* 0x0000001714007388 */ /* 0x0041e80000000800 */
[----:B---3--:R1:W-:Y:S04]  /*0c10*/  STS [R18], R25 ;  /* 0x0000001912007388 */ /* 0x0083e80000000800 */
[----:B----4-:R2:W-:Y:S01]  /*0c20*/  STS [R14], R27 ;  /* 0x0000001b0e007388 */ /* 0x0105e20000000800 */
[----:B0-----:R-:W-:-:S03]  /*0c30*/  VIADD R20, R20, 0x1000 ;  /* 0x0000100014147836 */ /* 0x001fc60000000000 */
[----:B-----5:R0:W-:Y:S01]  /*0c40*/  STS [R12], R29 ;  /* 0x0000001d0c007388 */ /* 0x0201e20000000800 */
[----:B-1----:R-:W-:Y:S01]  /*0c50*/  VIADD R18, R18, 0x1000 ;  /* 0x0000100012127836 */ /* 0x002fe20000000000 */
[----:B--2---:R-:W-:Y:S01]  /*0c60*/  IADD3 R14, PT, PT, R14, 0x1000, RZ ;  /* 0x000010000e0e7810 */ /* 0x004fe20007ffe0ff */
[----:B0-----:R-:W-:Y:S01]  /*0c70*/  VIADD R12, R12, 0x1000 ;  /* 0x000010000c0c7836 */ /* 0x001fe20000000000 */
[----:B------:R-:W-:Y:S06]  /*0c80*/  @!P0 BRA `(.L_x_16) ;  /* 0xfffffffc00608947 */ /* 0x000fec000383ffff */
[----:B------:R-:W-:Y:S05]  /*0c90*/  BSYNC.RECONVERGENT B0 ;  /* 0x0000000000007941 */ /* 0x000fea0003800200 */
.L_x_15:
[----:B------:R-:W0:Y:S01]  /*0ca0*/  LDCU UR14, c[0x0][0x39c] ;  /* 0x00007380ff0e77ac */ /* 0x000e220008000800 */
[----:B------:R-:W-:Y:S01]  /*0cb0*/  ISETP.NE.AND P0, PT, R50, RZ, PT ;  /* 0x000000ff3200720c */ /* 0x000fe20003f05270 */
[----:B------:R-:W-:Y:S01]  /*0cc0*/  BSSY.RECONVERGENT B0, `(.L_x_17) ;  /* 0x0000032000007945 */ /* 0x000fe20003800200 */
[----:B------:R-:W-:Y:S01]  /*0cd0*/  MOV R3, R56 ;  /* 0x0000003800037202 */ /* 0x000fe20000000f00 */
[----:B0-----:R-:W-:-:S04]  /*0ce0*/  IMAD.U32 R2, RZ, RZ, UR14 ;  /* 0x0000000eff027e24 */ /* 0x001fc8000f8e00ff */
[----:B------:R-:W-:-:S06]  /*0cf0*/  VIADD R2, R2, -UR15 ;  /* 0x8000000f02027c36 */ /* 0x000fcc0008000000 */
[----:B------:R-:W-:Y:S05]  /*0d00*/  @!P0 BRA `(.L_x_18) ;  /* 0x0000000000b48947 */ /* 0x000fea0003800000 */
[----:B------:R-:W-:Y:S01]  /*0d10*/  ISETP.GE.AND P0, PT, R51, R2, PT ;  /* 0x000000023300720c */ /* 0x000fe20003f06270 */
[----:B------:R-:W-:Y:S02]  /*0d20*/  HFMA2 R6, -RZ, RZ, 0, 0 ;  /* 0x00000000ff067431 */ /* 0x000fe400000001ff */
[----:B------:R-:W-:Y:S01]  /*0d30*/  IMAD.MOV.U32 R5, RZ, RZ, 0x4 ;  /* 0x00000004ff057424 */ /* 0x000fe200078e00ff */
[C---:B------:R-:W-:Y:S01]  /*0d40*/  ISETP.GE.OR P1, PT, R46.reuse, UR18, P0 ;  /* 0x000000122e007c0c */ /* 0x040fe20008726670 */
[----:B------:R-:W-:-:S12]  /*0d50*/  IMAD R4, R46, UR14, R51 ;  /* 0x0000000e2e047c24 */ /* 0x000fd8000f8e0233 */
[----:B------:R-:W-:-:S05]  /*0d60*/  @!P1 IMAD.WIDE R4, R4, R5, UR8 ;  /* 0x0000000804049e25 */ /* 0x000fca000f8e0205 */
[----:B------:R-:W2:Y:S01]  /*0d70*/  @!P1 LDG.E R6, desc[UR16][R4.64] ;  /* 0x0000001004069981 */ /* 0x000ea2000c1e1900 */
[----:B------:R-:W0:Y:S01]  /*0d80*/  S2UR UR11, SR_CgaCtaId ;  /* 0x00000000000b79c3 */ /* 0x000e220000008800 */
[----:B------:R-:W-:Y:S01]  /*0d90*/  UMOV UR10, 0x400 ;  /* 0x00000400000a7882 */ /* 0x000fe20000000000 */
[----:B------:R-:W-:Y:S01]  /*0da0*/  ISETP.NE.AND P1, PT, R50, 0x1, PT ;  /* 0x000000013200780c */ /* 0x000fe20003f25270 */
[----:B------:R-:W-:Y:S01]  /*0db0*/  UIADD3 UR10, UPT, UPT, UR10, 0x4000, URZ ;  /* 0x000040000a0a7890 */ /* 0x000fe2000fffe0ff */
[----:B------:R-:W-:-:S03]  /*0dc0*/  IMAD.MOV.U32 R3, RZ, RZ, R48 ;  /* 0x000000ffff037224 */ /* 0x000fc600078e0030 */
[----:B0-----:R-:W-:-:S06]  /*0dd0*/  ULEA UR10, UR11, UR10, 0x18 ;  /* 0x0000000a0b0a7291 */ /* 0x001fcc000f8ec0ff */
[----:B------:R-:W-:-:S05]  /*0de0*/  LEA R8, R46, UR10, 0x9 ;  /* 0x0000000a2e087c11 */ /* 0x000fca000f8e48ff */
[----:B------:R-:W-:-:S05]  /*0df0*/  IMAD R7, R51, 0x4, R8 ;  /* 0x0000000433077824 */ /* 0x000fca00078e0208 */
[----:B--2---:R0:W-:Y:S01]  /*0e00*/  STS [R7], R6 ;  /* 0x0000000607007388 */ /* 0x0041e20000000800 */
[----:B------:R-:W-:Y:S05]  /*0e10*/  @!P1 BRA `(.L_x_18) ;  /* 0x0000000000709947 */ /* 0x000fea0003800000 */
[----:B------:R-:W-:Y:S01]  /*0e20*/  SHF.R.U32.HI R3, RZ, 0x7, R48 ;  /* 0x00000007ff037819 */ /* 0x000fe20000011630 */
[----:B------:R-:W-:Y:S01]  /*0e30*/  BSSY.RECONVERGENT B1, `(.L_x_19) ;  /* 0x0000009000017945 */ /* 0x000fe20003800200 */
[----:B------:R-:W-:Y:S02]  /*0e40*/  IMAD.MOV.U32 R4, RZ, RZ, RZ ;  /* 0x000000ffff047224 */ /* 0x000fe400078e00ff */
[C---:B------:R-:W-:Y:S02]  /*0e50*/  ISETP.GE.OR P1, PT, R3.reuse, UR18, P0 ;  /* 0x0000001203007c0c */ /* 0x040fe40008726670 */
[----:B0-----:R-:W-:-:S11]  /*0e60*/  LEA R7, R3, R44, 0x9 ;  /* 0x0000002c03077211 */ /* 0x001fd600078e48ff */
[----:B------:R-:W-:Y:S05]  /*0e70*/  @P1 BRA `(.L_x_20) ;  /* 0x0000000000101947 */ /* 0x000fea0003800000 */
[----:B------:R-:W-:Y:S02]  /*0e80*/  IMAD.MOV.U32 R5, RZ, RZ, 0x4 ;  /* 0x00000004ff057424 */ /* 0x000fe400078e00ff */
[----:B------:R-:W-:-:S04]  /*0e90*/  IMAD R4, R3, UR14, R51 ;  /* 0x0000000e03047c24 */ /* 0x000fc8000f8e0233 */
[----:B------:R-:W-:-:S06]  /*0ea0*/  IMAD.WIDE R4, R4, R5, UR8 ;  /* 0x0000000804047e25 */ /* 0x000fcc000f8e0205 */
[----:B------:R0:W5:Y:S02]  /*0eb0*/  LDG.E R4, desc[UR16][R4.64] ;  /* 0x0000001004047981 */ /* 0x000164000c1e1900 */
.L_x_20:
[----:B------:R-:W-:Y:S05]  /*0ec0*/  BSYNC.RECONVERGENT B1 ;  /* 0x0000000000017941 */ /* 0x000fea0003800200 */
.L_x_19:
[----:B-----5:R1:W-:Y:S01]  /*0ed0*/  STS [R7], R4 ;  /* 0x0000000407007388 */ /* 0x0203e20000000800 */
[----:B------:R-:W-:Y:S02]  /*0ee0*/  ISETP.NE.AND P1, PT, R50, 0x2, PT ;  /* 0x000000023200780c */ /* 0x000fe40003f25270 */
[----:B------:R-:W-:-:S11]  /*0ef0*/  MOV R3, R47 ;  /* 0x0000002f00037202 */ /* 0x000fd60000000f00 */
[----:B-1----:R-:W-:Y:S05]  /*0f00*/  @!P1 BRA `(.L_x_18) ;  /* 0x0000000000349947 */ /* 0x002fea0003800000 */
[----:B------:R-:W-:Y:S01]  /*0f10*/  SHF.R.U32.HI R3, RZ, 0x7, R47 ;  /* 0x00000007ff037819 */ /* 0x000fe2000001162f */
[----:B------:R-:W-:Y:S01]  /*0f20*/  BSSY.RECONVERGENT B1, `(.L_x_21) ;  /* 0x0000009000017945 */ /* 0x000fe20003800200 */
[----:B------:R-:W-:Y:S02]  /*0f30*/  IMAD.MOV.U32 R4, RZ, RZ, RZ ;  /* 0x000000ffff047224 */ /* 0x000fe400078e00ff */
[C---:B------:R-:W-:Y:S01]  /*0f40*/  ISETP.GE.OR P0, PT, R3.reuse, UR18, P0 ;  /* 0x0000001203007c0c */ /* 0x040fe20008706670 */
[----:B------:R-:W-:-:S12]  /*0f50*/  IMAD R7, R3, 0x200, R44 ;  /* 0x0000020003077824 */ /* 0x000fd800078e022c */
[----:B------:R-:W-:Y:S05]  /*0f60*/  @P0 BRA `(.L_x_22) ;  /* 0x0000000000100947 */ /* 0x000fea0003800000 */
[----:B0-----:R-:W-:Y:S02]  /*0f70*/  HFMA2 R5, -RZ, RZ, 0, 2.384185791015625e-07 ;  /* 0x00000004ff057431 */ /* 0x001fe400000001ff */
[----:B------:R-:W-:-:S04]  /*0f80*/  IMAD R4, R3, UR14, R51 ;  /* 0x0000000e03047c24 */ /* 0x000fc8000f8e0233 */
[----:B------:R-:W-:-:S06]  /*0f90*/  IMAD.WIDE R4, R4, R5, UR8 ;  /* 0x0000000804047e25 */ /* 0x000fcc000f8e0205 */
[----:B------:R1:W5:Y:S02]  /*0fa0*/  LDG.E R4, desc[UR16][R4.64] ;  /* 0x0000001004047981 */ /* 0x000364000c1e1900 */
.L_x_22:
[----:B------:R-:W-:Y:S05]  /*0fb0*/  BSYNC.RECONVERGENT B1 ;  /* 0x0000000000017941 */ /* 0x000fea0003800200 */
.L_x_21:
[----:B-----5:R2:W-:Y:S01]  /*0fc0*/  STS [R7], R4 ;  /* 0x0000000407007388 */ /* 0x0205e20000000800 */
[----:B------:R-:W-:-:S07]  /*0fd0*/  IMAD.MOV.U32 R3, RZ, RZ, R0 ;  /* 0x000000ffff037224 */ /* 0x000fce00078e0000 */
.L_x_18:
[----:B------:R-:W-:Y:S05]  /*0fe0*/  BSYNC.RECONVERGENT B0 ;  /* 0x0000000000007941 */ /* 0x000fea0003800200 */
.L_x_17:
[----:B------:R-:W-:Y:S01]  /*0ff0*/  BSSY.RECONVERGENT B0, `(.L_x_23) ;  /* 0x0000031000007945 */ /* 0x000fe20003800200 */
[----:B------:R-:W-:-:S13]  /*1000*/  ISETP.GE.AND P4, PT, R51, R2, PT ;  /* 0x000000023300720c */ /* 0x000fda0003f86270 */
.L_x_24:
[C---:B----4-:R-:W-:Y:S01]  /*1010*/  VIADD R0, R3.reuse, 0x100 ;  /* 0x0000010003007836 */ /* 0x050fe20000000000 */
[C---:B--2---:R-:W-:Y:S01]  /*1020*/  IADD3 R4, PT, PT, R3.reuse, 0x200, RZ ;  /* 0x0000020003047810 */ /* 0x044fe20007ffe0ff */
[----:B01----:R-:W-:Y:S01]  /*1030*/  VIADD R5, R3, 0x300 ;  /* 0x0000030003057836 */ /* 0x003fe20000000000 */
[----:B------:R-:W-:Y:S01]  /*1040*/  SHF.R.U32.HI R13, RZ, 0x7, R3 ;  /* 0x00000007ff0d7819 */ /* 0x000fe20000011603 */
[----:B------:R-:W-:Y:S01]  /*1050*/  HFMA2 R9, -RZ, RZ, 0, 2.384185791015625e-07 ;  /* 0x00000004ff097431 */ /* 0x000fe200000001ff */
[----:B------:R-:W-:Y:S01]  /*1060*/  ISETP.GE.AND P0, PT, R51, R2, PT ;  /* 0x000000023300720c */ /* 0x000fe20003f06270 */
[----:B------:R-:W-:Y:S01]  /*1070*/  IMAD.MOV.U32 R7, RZ, RZ, 0x4 ;  /* 0x00000004ff077424 */ /* 0x000fe200078e00ff */
[----:B------:R-:W-:Y:S01]  /*1080*/  SHF.R.U32.HI R15, RZ, 0x7, R0 ;  /* 0x00000007ff0f7819 */ /* 0x000fe20000011600 */
[----:B------:R-:W-:Y:S01]  /*1090*/  IMAD.MOV.U32 R11, RZ, RZ, 0x4 ;  /* 0x00000004ff0b7424 */ /* 0x000fe200078e00ff */
[----:B------:R-:W-:Y:S01]  /*10a0*/  SHF.R.U32.HI R17, RZ, 0x7, R4 ;  /* 0x00000007ff117819 */ /* 0x000fe20000011604 */
[----:B------:R-:W-:Y:S01]  /*10b0*/  IMAD.MOV.U32 R12, RZ, RZ, RZ ;  /* 0x000000ffff0c7224 */ /* 0x000fe200078e00ff */
[----:B------:R-:W-:Y:S01]  /*10c0*/  SHF.R.U32.HI R19, RZ, 0x7, R5 ;  /* 0x00000007ff137819 */ /* 0x000fe20000011605 */
[----:B------:R-:W-:Y:S01]  /*10d0*/  IMAD.MOV.U32 R5, RZ, RZ, 0x4 ;  /* 0x00000004ff057424 */ /* 0x000fe200078e00ff */
[----:B------:R-:W-:Y:S01]  /*10e0*/  ISETP.GE.OR P1, PT, R13, UR18, P4 ;  /* 0x000000120d007c0c */ /* 0x000fe2000a726670 */
[----:B------:R-:W-:Y:S01]  /*10f0*/  IMAD.MOV.U32 R14, RZ, RZ, RZ ;  /* 0x000000ffff0e7224 */ /* 0x000fe200078e00ff */
[----:B------:R-:W-:-:S02]  /*1100*/  ISETP.GE.OR P2, PT, R15, UR18, P0 ;  /* 0x000000120f007c0c */ /* 0x000fc40008746670 */
[----:B------:R-:W-:Y:S02]  /*1110*/  ISETP.GE.OR P3, PT, R17, UR18, P0 ;  /* 0x0000001211007c0c */ /* 0x000fe40008766670 */
[----:B------:R-:W-:Y:S02]  /*1120*/  ISETP.GE.OR P0, PT, R19, UR18, P0 ;  /* 0x0000001213007c0c */ /* 0x000fe40008706670 */
[----:B------:R-:W-:Y:S02]  /*1130*/  MOV R0, RZ ;  /* 0x000000ff00007202 */ /* 0x000fe40000000f00 */
[----:B------:R-:W-:-:S03]  /*1140*/  MOV R16, RZ ;  /* 0x000000ff00107202 */ /* 0x000fc60000000f00 */
[----:B------:R-:W0:Y:S08]  /*1150*/  @!P1 LDC R4, c[0x0][0x39c] ;  /* 0x0000e700ff049b82 */ /* 0x000e300000000800 */
[----:B------:R-:W1:Y:S08]  /*1160*/  @!P2 LDC R6, c[0x0][0x39c] ;  /* 0x0000e700ff06ab82 */ /* 0x000e700000000800 */
[----:B------:R-:W2:Y:S08]  /*1170*/  @!P3 LDC R8, c[0x0][0x39c] ;  /* 0x0000e700ff08bb82 */ /* 0x000eb00000000800 */
[----:B------:R-:W3:Y:S01]  /*1180*/  @!P0 LDC R10, c[0x0][0x39c] ;  /* 0x0000e700ff0a8b82 */ /* 0x000ee20000000800 */
[----:B0-----:R-:W-:-:S04]  /*1190*/  @!P1 IMAD R4, R13, R4, R51 ;  /* 0x000000040d049224 */ /* 0x001fc800078e0233 */
[----:B------:R-:W-:-:S04]  /*11a0*/  @!P1 IMAD.WIDE R4, R4, R5, UR8 ;  /* 0x0000000804049e25 */ /* 0x000fc8000f8e0205 */
[----:B-1----:R-:W-:Y:S01]  /*11b0*/  @!P2 IMAD R6, R15, R6, R51 ;  /* 0x000000060f06a224 */ /* 0x002fe200078e0233 */
[----:B------:R-:W4:Y:S03]  /*11c0*/  @!P1 LDG.E R0, desc[UR16][R4.64] ;  /* 0x0000001004009981 */ /* 0x000f26000c1e1900 */
[----:B------:R-:W-:-:S04]  /*11d0*/  @!P2 IMAD.WIDE R6, R6, R7, UR8 ;  /* 0x000000080606ae25 */ /* 0x000fc8000f8e0207 */
[----:B--2---:R-:W-:Y:S01]  /*11e0*/  @!P3 IMAD R8, R17, R8, R51 ;  /* 0x000000081108b224 */ /* 0x004fe200078e0233 */
[----:B------:R-:W2:Y:S03]  /*11f0*/  @!P2 LDG.E R12, desc[UR16][R6.64] ;  /* 0x00000010060ca981 */ /* 0x000ea6000c1e1900 */
[----:B------:R-:W-:-:S04]  /*1200*/  @!P3 IMAD.WIDE R8, R8, R9, UR8 ;  /* 0x000000080808be25 */ /* 0x000fc8000f8e0209 */
[----:B---3--:R-:W-:Y:S01]  /*1210*/  @!P0 IMAD R10, R19, R10, R51 ;  /* 0x0000000a130a8224 */ /* 0x008fe200078e0233 */
[----:B------:R-:W3:Y:S03]  /*1220*/  @!P3 LDG.E R14, desc[UR16][R8.64] ;  /* 0x00000010080eb981 */ /* 0x000ee6000c1e1900 */
[----:B------:R-:W-:-:S05]  /*1230*/  @!P0 IMAD.WIDE R10, R10, R11, UR8 ;  /* 0x000000080a0a8e25 */ /* 0x000fca000f8e020b */
[----:B------:R-:W5:Y:S01]  /*1240*/  @!P0 LDG.E R16, desc[UR16][R10.64] ;  /* 0x000000100a108981 */ /* 0x000f62000c1e1900 */
[--C-:B------:R-:W-:Y:S01]  /*1250*/  IMAD R13, R13, 0x200, R44.reuse ;  /* 0x000002000d0d7824 */ /* 0x100fe200078e022c */
[----:B------:R-:W-:Y:S01]  /*1260*/  LEA R17, R17, R44, 0x9 ;  /* 0x0000002c11117211 */ /* 0x000fe200078e48ff */
[--C-:B------:R-:W-:Y:S02]  /*1270*/  IMAD R15, R15, 0x200, R44.reuse ;  /* 0x000002000f0f7824 */ /* 0x100fe400078e022c */
[----:B------:R-:W-:Y:S01]  /*1280*/  IMAD R19, R19, 0x200, R44 ;  /* 0x0000020013137824 */ /* 0x000fe200078e022c */
[C---:B------:R-:W-:Y:S01]  /*1290*/  ISETP.GE.U32.AND P0, PT, R3.reuse, 0xc00, PT ;  /* 0x00000c000300780c */ /* 0x040fe20003f06070 */
[----:B------:R-:W-:Y:S01]  /*12a0*/  VIADD R3, R3, 0x400 ;  /* 0x0000040003037836 */ /* 0x000fe20000000000 */
[----:B----4-:R4:W-:Y:S04]  /*12b0*/  STS [R13], R0 ;  /* 0x000000000d007388 */ /* 0x0109e80000000800 */
[----:B--2---:R4:W-:Y:S04]  /*12c0*/  STS [R15], R12 ;  /* 0x0000000c0f007388 */ /* 0x0049e80000000800 */
[----:B---3--:R4:W-:Y:S04]  /*12d0*/  STS [R17], R14 ;  /* 0x0000000e11007388 */ /* 0x0089e80000000800 */
[----:B-----5:R4:W-:Y:S01]  /*12e0*/  STS [R19], R16 ;  /* 0x0000001013007388 */ /* 0x0209e20000000800 */
[----:B------:R-:W-:Y:S05]  /*12f0*/  @!P0 BRA `(.L_x_24) ;  /* 0xfffffffc00448947 */ /* 0x000fea000383ffff */
[----:B------:R-:W-:Y:S05]  /*1300*/  BSYNC.RECONVERGENT B0 ;  /* 0x0000000000007941 */ /* 0x000fea0003800200 */
.L_x_23:
[----:B------:R-:W-:Y:S01]  /*1310*/  BAR.SYNC.DEFER_BLOCKING 0x0 ;  /* 0x0000000000007b1d */ /* 0x000fe20000010000 */
[----:B------:R-:W-:-:S07]  /*1320*/  MOV R54, R56 ;  /* 0x0000003800367202 */ /* 0x000fce0000000f00 */
[----:B------:R-:W0:Y:S01]  /*1330*/  S2UR UR11, SR_CgaCtaId ;  /* 0x00000000000b79c3 */ /* 0x000e220000008800 */
[----:B------:R-:W-:Y:S01]  /*1340*/  BSSY.RECONVERGENT B0, `(.L_x_25) ;  /* 0x0000053000007945 */ /* 0x000fe20003800200 */
[----:B------:R-:W-:Y:S01]  /*1350*/  UMOV UR10, 0x400 ;  /* 0x00000400000a7882 */ /* 0x000fe20000000000 */
[----:B------:R1:W2:Y:S04]  /*1360*/  LDS R45, [R55+UR5] ;  /* 0x00000005372d7984 */ /* 0x0002a80008000800 */
[----:B------:R1:W3:Y:S01]  /*1370*/  LDS R42, [R55+UR5+0x200] ;  /* 0x00020005372a7984 */ /* 0x0002e20008000800 */
[----:B0-----:R-:W-:-:S03]  /*1380*/  ULEA UR10, UR11, UR10, 0x18 ;  /* 0x0000000a0b0a7291 */ /* 0x001fc6000f8ec0ff */
[----:B------:R1:W0:Y:S04]  /*1390*/  LDS R43, [R55+UR5+0x400] ;  /* 0x00040005372b7984 */ /* 0x0002280008000800 */
[----:B----4-:R1:W4:Y:S04]  /*13a0*/  LDS R0, [R55+UR5+0x600] ;  /* 0x0006000537007984 */ /* 0x0103280008000800 */
[----:B------:R1:W0:Y:S04]  /*13b0*/  LDS R3, [R55+UR5+0x800] ;  /* 0x0008000537037984 */ /* 0x0002280008000800 */
        /* <DEDUP_REMOVED lines=26> */
[----:B--234-:R1:W0:Y:S02]  /*1560*/  LDS R40, [R55+UR5+0x3e00] ;  /* 0x003e000537287984 */ /* 0x01c2240008000800 */
.L_x_26:
[----:B--2---:R-:W-:-:S05]  /*1570*/  SHF.R.U32.HI R12, RZ, 0x8, R54 ;  /* 0x00000008ff0c7819 */ /* 0x004fca0000011636 */
[----:B------:R-:W-:-:S05]  /*1580*/  IMAD R53, R12, 0x4, R1 ;  /* 0x000000040c357824 */ /* 0x000fca00078e0201 */
[----:B------:R-:W2:Y:S01]  /*1590*/  LDL R20, [R53] ;  /* 0x0000000035147983 */ /* 0x000ea20000100800 */
[C---:B------:R-:W-:Y:S02]  /*15a0*/  LOP3.LUT R57, R54.reuse, 0xffffff80, RZ, 0xc0, !PT ;  /* 0xffffff8036397812 */ /* 0x040fe400078ec0ff */
[C---:B------:R-:W-:Y:S01]  /*15b0*/  ISETP.GE.U32.AND P0, PT, R54.reuse, 0x3f00, PT ;  /* 0x00003f003600780c */ /* 0x040fe20003f06070 */
[----:B------:R-:W-:Y:S02]  /*15c0*/  VIADD R54, R54, 0x100 ;  /* 0x0000010036367836 */ /* 0x000fe40000000000 */
[----:B------:R-:W2:Y:S04]  /*15d0*/  LDS.128 R12, [R57+UR10] ;  /* 0x0000000a390c7984 */ /* 0x000ea80008000c00 */
[----:B------:R-:W3:Y:S01]  /*15e0*/  LDS.128 R16, [R57+UR10+0x10] ;  /* 0x0000100a39107984 */ /* 0x000ee20008000c00 */
[----:B--2---:R-:W-:-:S03]  /*15f0*/  FFMA R59, R45, R12, R20 ;  /* 0x0000000c2d3b7223 */ /* 0x004fc60000000014 */
[----:B------:R-:W2:Y:S01]  /*1600*/  LDS.128 R20, [R57+UR10+0x20] ;  /* 0x0000200a39147984 */ /* 0x000ea20008000c00 */
[----:B------:R-:W-:-:S04]  /*1610*/  FFMA R12, R42, R13, R59 ;  /* 0x0000000d2a0c7223 */ /* 0x000fc8000000003b */
[----:B0-----:R-:W-:-:S04]  /*1620*/  FFMA R13, R43, R14, R12 ;  /* 0x0000000e2b0d7223 */ /* 0x001fc8000000000c */
[----:B------:R-:W-:-:S04]  /*1630*/  FFMA R12, R0, R15, R13 ;  /* 0x0000000f000c7223 */ /* 0x000fc8000000000d */
[----:B---3--:R-:W-:Y:S02]  /*1640*/  FFMA R59, R3, R16, R12 ;  /* 0x00000010033b7223 */ /* 0x008fe4000000000c */
[----:B------:R-:W0:Y:S02]  /*1650*/  LDS.128 R12, [R57+UR10+0x30] ;  /* 0x0000300a390c7984 */ /* 0x000e240008000c00 */
[----:B------:R-:W-:-:S04]  /*1660*/  FFMA R16, R2, R17, R59 ;  /* 0x0000001102107223 */ /* 0x000fc8000000003b */
[----:B------:R-:W-:-:S04]  /*1670*/  FFMA R17, R5, R18, R16 ;  /* 0x0000001205117223 */ /* 0x000fc80000000010 */
[----:B------:R-:W-:-:S04]  /*1680*/  FFMA R16, R4, R19, R17 ;  /* 0x0000001304107223 */ /* 0x000fc80000000011 */
[----:B--2---:R-:W-:Y:S02]  /*1690*/  FFMA R59, R7, R20, R16 ;  /* 0x00000014073b7223 */ /* 0x004fe40000000010 */
[----:B------:R-:W2:Y:S02]  /*16a0*/  LDS.128 R16, [R57+UR10+0x40] ;  /* 0x0000400a39107984 */ /* 0x000ea40008000c00 */
[----:B------:R-:W-:-:S04]  /*16b0*/  FFMA R20, R6, R21, R59 ;  /* 0x0000001506147223 */ /* 0x000fc8000000003b */
[----:B------:R-:W-:-:S04]  /*16c0*/  FFMA R21, R9, R22, R20 ;  /* 0x0000001609157223 */ /* 0x000fc80000000014 */
[----:B------:R-:W-:-:S04]  /*16d0*/  FFMA R20, R8, R23, R21 ;  /* 0x0000001708147223 */ /* 0x000fc80000000015 */
[----:B0-----:R-:W-:-:S04]  /*16e0*/  FFMA R21, R11, R12, R20 ;  /* 0x0000000c0b157223 */ /* 0x001fc80000000014 */
[----:B------:R-:W-:Y:S02]  /*16f0*/  FFMA R12, R10, R13, R21 ;  /* 0x0000000d0a0c7223 */ /* 0x000fe40000000015 */
[----:B------:R-:W0:Y:S02]  /*1700*/  LDS.128 R20, [R57+UR10+0x50] ;  /* 0x0000500a39147984 */ /* 0x000e240008000c00 */
[----:B------:R-:W-:-:S04]  /*1710*/  FFMA R13, R25, R14, R12 ;  /* 0x0000000e190d7223 */ /* 0x000fc8000000000c */
[----:B------:R-:W-:-:S04]  /*1720*/  FFMA R12, R24, R15, R13 ;  /* 0x0000000f180c7223 */ /* 0x000fc8000000000d */
[----:B--2---:R-:W-:Y:S02]  /*1730*/  FFMA R59, R27, R16, R12 ;  /* 0x000000101b3b7223 */ /* 0x004fe4000000000c */
[----:B------:R-:W2:Y:S02]  /*1740*/  LDS.128 R12, [R57+UR10+0x60] ;  /* 0x0000600a390c7984 */ /* 0x000ea40008000c00 */
[----:B------:R-:W-:-:S04]  /*1750*/  FFMA R16, R26, R17, R59 ;  /* 0x000000111a107223 */ /* 0x000fc8000000003b */
[----:B------:R-:W-:-:S04]  /*1760*/  FFMA R17, R29, R18, R16 ;  /* 0x000000121d117223 */ /* 0x000fc80000000010 */
[----:B------:R-:W-:Y:S02]  /*1770*/  FFMA R58, R28, R19, R17 ;  /* 0x000000131c3a7223 */ /* 0x000fe40000000011 */
[----:B------:R-:W3:Y:S02]  /*1780*/  LDS.128 R16, [R57+UR10+0x70] ;  /* 0x0000700a39107984 */ /* 0x000ee40008000c00 */
[----:B0-----:R-:W-:-:S04]  /*1790*/  FFMA R59, R31, R20, R58 ;  /* 0x000000141f3b7223 */ /* 0x001fc8000000003a */
[----:B------:R-:W-:-:S04]  /*17a0*/  FFMA R20, R30, R21, R59 ;  /* 0x000000151e147223 */ /* 0x000fc8000000003b */
[----:B------:R-:W-:-:S04]  /*17b0*/  FFMA R21, R33, R22, R20 ;  /* 0x0000001621157223 */ /* 0x000fc80000000014 */
[----:B------:R-:W-:-:S04]  /*17c0*/  FFMA R20, R32, R23, R21 ;  /* 0x0000001720147223 */ /* 0x000fc80000000015 */
[----:B--2---:R-:W-:-:S04]  /*17d0*/  FFMA R21, R35, R12, R20 ;  /* 0x0000000c23157223 */ /* 0x004fc80000000014 */
[----:B------:R-:W-:-:S04]  /*17e0*/  FFMA R12, R34, R13, R21 ;  /* 0x0000000d220c7223 */ /* 0x000fc80000000015 */
[----:B------:R-:W-:-:S04]  /*17f0*/  FFMA R13, R37, R14, R12 ;  /* 0x0000000e250d7223 */ /* 0x000fc8000000000c */
[----:B------:R-:W-:-:S04]  /*1800*/  FFMA R12, R36, R15, R13 ;  /* 0x0000000f240c7223 */ /* 0x000fc8000000000d */
[----:B---3--:R-:W-:-:S04]  /*1810*/  FFMA R13, R39, R16, R12 ;  /* 0x00000010270d7223 */ /* 0x008fc8000000000c */
[----:B------:R-:W-:-:S04]  /*1820*/  FFMA R12, R38, R17, R13 ;  /* 0x00000011260c7223 */ /* 0x000fc8000000000d */
[----:B------:R-:W-:-:S04]  /*1830*/  FFMA R13, R41, R18, R12 ;  /* 0x00000012290d7223 */ /* 0x000fc8000000000c */
[----:B------:R-:W-:-:S05]  /*1840*/  FFMA R12, R40, R19, R13 ;  /* 0x00000013280c7223 */ /* 0x000fca000000000d */
[----:B------:R2:W-:Y:S01]  /*1850*/  STL [R53], R12 ;  /* 0x0000000c35007387 */ /* 0x0005e20000100800 */
[----:B------:R-:W-:Y:S05]  /*1860*/  @!P0 BRA `(.L_x_26) ;  /* 0xfffffffc00408947 */ /* 0x000fea000383ffff */
[----:B------:R-:W-:Y:S05]  /*1870*/  BSYNC.RECONVERGENT B0 ;  /* 0x0000000000007941 */ /* 0x000fea0003800200 */
.L_x_25:
[----:B------:R-:W-:Y:S01]  /*1880*/  BAR.SYNC.DEFER_BLOCKING 0x0 ;  /* 0x0000000000007b1d */ /* 0x000fe20000010000 */
[----:B------:R-:W-:-:S04]  /*1890*/  UIADD3 UR6, UP0, UPT, UR6, 0x80, URZ ;  /* 0x0000008006067890 */ /* 0x000fc8000ff1e0ff */
[----:B------:R-:W-:Y:S01]  /*18a0*/  UIADD3.X UR7, UPT, UPT, URZ, UR7, URZ, UP0, !UPT ;  /* 0x00000007ff077290 */ /* 0x000fe200087fe4ff */
[----:B------:R-:W0:Y:S02]  /*18b0*/  LDCU UR10, c[0x0][0x39c] ;  /* 0x00007380ff0a77ac */ /* 0x000e240008000800 */
[----:B0-----:R-:W-:-:S04]  /*18c0*/  USHF.L.U32 UR10, UR10, 0x5, URZ ;  /* 0x000000050a0a7899 */ /* 0x001fc800080006ff */
[----:B------:R-:W-:Y:S01]  /*18d0*/  UIMAD.WIDE UR8, UR10, 0x4, UR8 ;  /* 0x000000040a0878a5 */ /* 0x000fe2000f8e0208 */
[----:B------:R-:W-:Y:S11]  /*18e0*/  BRA.U !UP1, `(.L_x_27) ;  /* 0xffffffed09147547 */ /* 0x000ff6000b83ffff */
.L_x_10:
[----:B------:R-:W-:Y:S01]  /*18f0*/  SHF.R.U32.HI R0, RZ, 0x8, R56 ;  /* 0x00000008ff007819 */ /* 0x000fe20000011638 */
[----:B------:R-:W0:Y:S01]  /*1900*/  LDCU.64 UR4, c[0x0][0x398] ;  /* 0x00007300ff0477ac */ /* 0x000e220008000a00 */
[----:B------:R-:W-:Y:S01]  /*1910*/  BSSY.RECONVERGENT B0, `(.L_x_28) ;  /* 0x0000021000007945 */ /* 0x000fe20003800200 */
[----:B------:R-:W-:Y:S02]  /*1920*/  LOP3.LUT R10, R56, 0x7f, RZ, 0xc0, !PT ;  /* 0x0000007f380a7812 */ /* 0x000fe400078ec0ff */
[----:B------:R-:W-:-:S04]  /*1930*/  IADD3 R0, PT, PT, -R0, RZ, RZ ;  /* 0x000000ff00007210 */ /* 0x000fc80007ffe1ff */
[----:B------:R-:W-:Y:S01]  /*1940*/  LOP3.LUT P0, R3, R0, 0x3, RZ, 0xc0, !PT ;  /* 0x0000000300037812 */ /* 0x000fe2000780c0ff */
[----:B0-----:R-:W-:Y:S01]  /*1950*/  IMAD.U32 R9, RZ, RZ, UR5 ;  /* 0x00000005ff097e24 */ /* 0x001fe2000f8e00ff */
[----:B------:R-:W-:Y:S02]  /*1960*/  UIADD3 UR4, UPT, UPT, -UR12, UR4, URZ ;  /* 0x000000040c047290 */ /* 0x000fe4000fffe1ff */
[----:B------:R-:W-:Y:S01]  /*1970*/  USHF.R.S32.HI UR5, URZ, 0x1f, UR13 ;  /* 0x0000001fff057899 */ /* 0x000fe2000801140d */
[----:B------:R-:W-:-:S08]  /*1980*/  VIADD R11, R9, -UR15 ;  /* 0x8000000f090b7c36 */ /* 0x000fd00008000000 */
[----:B------:R-:W-:Y:S05]  /*1990*/  @!P0 BRA `(.L_x_29) ;  /* 0x0000000000608947 */ /* 0x000fea0003800000 */
[----:B------:R-:W0:Y:S01]  /*19a0*/  LDC R14, c[0x0][0x39c] ;  /* 0x0000e700ff0e7b82 */ /* 0x000e220000000800 */
[--C-:B------:R-:W-:Y:S01]  /*19b0*/  SHF.R.U32.HI R0, RZ, 0x6, R56.reuse ;  /* 0x00000006ff007819 */ /* 0x100fe20000011638 */
[----:B------:R-:W-:Y:S01]  /*19c0*/  IMAD.MOV R6, RZ, RZ, -R3 ;  /* 0x000000ffff067224 */ /* 0x000fe200078e0a03 */
[----:B------:R-:W-:Y:S02]  /*19d0*/  SHF.R.U32.HI R5, RZ, 0x7, R56 ;  /* 0x00000007ff057819 */ /* 0x000fe40000011638 */
[----:B------:R-:W-:Y:S02]  /*19e0*/  LOP3.LUT R0, R0, 0xc, RZ, 0xc0, !PT ;  /* 0x0000000c00007812 */ /* 0x000fe400078ec0ff */
[----:B------:R-:W-:Y:S01]  /*19f0*/  ISETP.GE.AND P2, PT, R10, R11, PT ;  /* 0x0000000b0a00720c */ /* 0x000fe20003f46270 */
[----:B------:R-:W-:Y:S01]  /*1a00*/  IMAD R4, R9, R5, R10 ;  /* 0x0000000509047224 */ /* 0x000fe200078e020a */
[----:B------:R-:W-:Y:S01]  /*1a10*/  LEA R56, R3, R56, 0x8 ;  /* 0x0000003803387211 */ /* 0x000fe200078e40ff */
[----:B------:R-:W-:-:S10]  /*1a20*/  IMAD.IADD R8, R1, 0x1, R0 ;  /* 0x0000000101087824 */ /* 0x000fd400078e0200 */
.L_x_30:
[----:B------:R-:W-:-:S13]  /*1a30*/  ISETP.GE.OR P0, PT, R5, UR4, P2 ;  /* 0x0000000405007c0c */ /* 0x000fda0009706670 */
[----:B------:R3:W4:Y:S01]  /*1a40*/  @!P0 LDL R7, [R8] ;  /* 0x0000000008078983 */ /* 0x0007220000100800 */
[----:B--2---:R-:W2:Y:S01]  /*1a50*/  @!P0 LDC.64 R12, c[0x0][0x390] ;  /* 0x0000e400ff0c8b82 */ /* 0x004ea20000000a00 */
[----:B------:R-:W-:Y:S01]  /*1a60*/  @!P0 IADD3 R0, P1, PT, R4, UR13, RZ ;  /* 0x0000000d04008c10 */ /* 0x000fe2000ff3e0ff */
[----:B0-----:R-:W-:Y:S01]  /*1a70*/  IMAD.MOV.U32 R9, RZ, RZ, R14 ;  /* 0x000000ffff097224 */ /* 0x001fe200078e000e */
[----:B------:R-:W-:Y:S01]  /*1a80*/  IADD3 R6, PT, PT, R6, 0x1, RZ ;  /* 0x0000000106067810 */ /* 0x000fe20007ffe0ff */
[----:B------:R-:W-:Y:S01]  /*1a90*/  VIADD R5, R5, 0x2 ;  /* 0x0000000205057836 */ /* 0x000fe20000000000 */
[----:B------:R-:W-:Y:S01]  /*1aa0*/  @!P0 LEA.HI.X.SX32 R3, R4, UR5, 0x1, P1 ;  /* 0x0000000504038c11 */ /* 0x000fe200088f0eff */
[----:B------:R-:W-:Y:S01]  /*1ab0*/  IMAD R4, R9, 0x2, R4 ;  /* 0x0000000209047824 */ /* 0x000fe200078e0204 */
[----:B---3--:R-:W-:Y:S02]  /*1ac0*/  IADD3 R8, PT, PT, R8, 0x4, RZ ;  /* 0x0000000408087810 */ /* 0x008fe40007ffe0ff */
[----:B--2---:R-:W-:-:S04]  /*1ad0*/  @!P0 LEA R2, P1, R0, R12, 0x2 ;  /* 0x0000000c00028211 */ /* 0x004fc800078210ff */
[----:B------:R-:W-:-:S05]  /*1ae0*/  @!P0 LEA.HI.X R3, R0, R13, R3, 0x2, P1 ;  /* 0x0000000d00038211 */ /* 0x000fca00008f1403 */
[----:B----4-:R3:W-:Y:S01]  /*1af0*/  @!P0 STG.E desc[UR16][R2.64], R7 ;  /* 0x0000000702008986 */ /* 0x0107e2000c101910 */
[----:B------:R-:W-:-:S13]  /*1b00*/  ISETP.NE.AND P0, PT, R6, RZ, PT ;  /* 0x000000ff0600720c */ /* 0x000fda0003f05270 */
[----:B---3--:R-:W-:Y:S05]  /*1b10*/  @P0 BRA `(.L_x_30) ;  /* 0xfffffffc00c40947 */ /* 0x008fea000383ffff */
.L_x_29:
[----:B------:R-:W-:Y:S05]  /*1b20*/  BSYNC.RECONVERGENT B0 ;  /* 0x0000000000007941 */ /* 0x000fea0003800200 */
.L_x_28:
[C---:B------:R-:W-:Y:S01]  /*1b30*/  IADD3 R3, P2, PT, R56.reuse, 0x100, RZ ;  /* 0x0000010038037810 */ /* 0x040fe20007f5e0ff */
[----:B------:R-:W0:Y:S01]  /*1b40*/  LDC R33, c[0x0][0x39c] ;  /* 0x0000e700ff217b82 */ /* 0x000e220000000800 */
[C---:B------:R-:W-:Y:S01]  /*1b50*/  IADD3 R4, P0, PT, R56.reuse, 0x300, RZ ;  /* 0x0000030038047810 */ /* 0x040fe20007f1e0ff */
[C---:B------:R-:W-:Y:S01]  /*1b60*/  VIADD R13, R56.reuse, 0x300 ;  /* 0x00000300380d7836 */ /* 0x040fe20000000000 */
[C---:B------:R-:W-:Y:S01]  /*1b70*/  IADD3 R2, P1, PT, R56.reuse, 0x200, RZ ;  /* 0x0000020038027810 */ /* 0x040fe20007f3e0ff */
[----:B------:R-:W-:Y:S01]  /*1b80*/  IMAD.X R0, RZ, RZ, RZ, P2 ;  /* 0x000000ffff007224 */ /* 0x000fe200010e06ff */
[C---:B------:R-:W-:Y:S01]  /*1b90*/  IADD3 R15, PT, PT, R56.reuse, 0x200, RZ ;  /* 0x00000200380f7810 */ /* 0x040fe20007ffe0ff */
[----:B------:R-:W-:Y:S01]  /*1ba0*/  IMAD.X R7, RZ, RZ, RZ, P0 ;  /* 0x000000ffff077224 */ /* 0x000fe200000e06ff */
[----:B------:R-:W-:Y:S01]  /*1bb0*/  IADD3.X R5, PT, PT, RZ, RZ, RZ, P1, !PT ;  /* 0x000000ffff057210 */ /* 0x000fe20000ffe4ff */
[----:B------:R-:W-:Y:S01]  /*1bc0*/  VIADD R17, R56, 0x100 ;  /* 0x0000010038117836 */ /* 0x000fe20000000000 */
[----:B------:R-:W-:-:S02]  /*1bd0*/  SHF.R.U64 R3, R3, 0x6, R0 ;  /* 0x0000000603037819 */ /* 0x000fc40000001200 */
[----:B------:R-:W-:Y:S02]  /*1be0*/  SHF.R.U64 R0, R56, 0x6, RZ ;  /* 0x0000000638007819 */ /* 0x000fe400000012ff */
[----:B------:R-:W-:Y:S02]  /*1bf0*/  SHF.R.U64 R2, R2, 0x6, R5 ;  /* 0x0000000602027819 */ /* 0x000fe40000001205 */
[----:B------:R-:W-:Y:S02]  /*1c00*/  LOP3.LUT R0, R0, 0x1c, RZ, 0xc0, !PT ;  /* 0x0000001c00007812 */ /* 0x000fe400078ec0ff */
[----:B------:R-:W-:Y:S02]  /*1c10*/  SHF.R.U64 R4, R4, 0x6, R7 ;  /* 0x0000000604047819 */ /* 0x000fe40000001207 */
[----:B------:R-:W-:Y:S01]  /*1c20*/  SHF.R.U32.HI R19, RZ, 0x7, R56 ;  /* 0x00000007ff137819 */ /* 0x000fe20000011638 */
[----:B------:R-:W-:Y:S01]  /*1c30*/  IMAD.IADD R24, R1, 0x1, R0 ;  /* 0x0000000101187824 */ /* 0x000fe200078e0200 */
[----:B------:R-:W-:-:S02]  /*1c40*/  SHF.R.U32.HI R13, RZ, 0x7, R13 ;  /* 0x00000007ff0d7819 */ /* 0x000fc4000001160d */
[----:B------:R-:W-:Y:S01]  /*1c50*/  SHF.R.U32.HI R15, RZ, 0x7, R15 ;  /* 0x00000007ff0f7819 */ /* 0x000fe2000001160f */
[--C-:B------:R-:W-:Y:S01]  /*1c60*/  IMAD R18, R9, R19, R10.reuse ;  /* 0x0000001309127224 */ /* 0x100fe200078e020a */
[----:B------:R-:W-:Y:S01]  /*1c70*/  SHF.R.U32.HI R17, RZ, 0x7, R17 ;  /* 0x00000007ff117819 */ /* 0x000fe20000011611 */
[-CC-:B--2---:R-:W-:Y:S01]  /*1c80*/  IMAD R12, R13, R9.reuse, R10.reuse ;  /* 0x000000090d0c7224 */ /* 0x184fe200078e020a */
[----:B------:R-:W-:Y:S01]  /*1c90*/  LOP3.LUT R2, R2, 0x3c, RZ, 0xc0, !PT ;  /* 0x0000003c02027812 */ /* 0x000fe200078ec0ff */
[-CC-:B------:R-:W-:Y:S01]  /*1ca0*/  IMAD R14, R15, R9.reuse, R10.reuse ;  /* 0x000000090f0e7224 */ /* 0x180fe200078e020a */
[----:B------:R-:W-:Y:S01]  /*1cb0*/  LOP3.LUT R0, R3, 0x3c, RZ, 0xc0, !PT ;  /* 0x0000003c03007812 */ /* 0x000fe200078ec0ff */
[----:B------:R-:W-:Y:S01]  /*1cc0*/  IMAD R16, R17, R9, R10 ;  /* 0x0000000911107224 */ /* 0x000fe200078e020a */
[----:B------:R-:W-:Y:S01]  /*1cd0*/  LOP3.LUT R4, R4, 0x3c, RZ, 0xc0, !PT ;  /* 0x0000003c04047812 */ /* 0x000fe200078ec0ff */
[C---:B------:R-:W-:Y:S01]  /*1ce0*/  IMAD.IADD R28, R1.reuse, 0x1, R2 ;  /* 0x00000001011c7824 */ /* 0x040fe200078e0202 */
[----:B------:R-:W-:Y:S01]  /*1cf0*/  ISETP.GE.AND P1, PT, R10, R11, PT ;  /* 0x0000000b0a00720c */ /* 0x000fe20003f26270 */
[C---:B------:R-:W-:Y:S01]  /*1d00*/  IMAD.IADD R26, R1.reuse, 0x1, R0 ;  /* 0x00000001011a7824 */ /* 0x040fe200078e0200 */
[----:B------:R-:W-:-:S11]  /*1d10*/  IADD3 R29, PT, PT, R1, R4, RZ ;  /* 0x00000004011d7210 */ /* 0x000fd60007ffe0ff */
.L_x_31:
[----:B------:R-:W-:Y:S02]  /*1d20*/  ISETP.GE.AND P0, PT, R10, R11, PT ;  /* 0x0000000b0a00720c */ /* 0x000fe40003f06270 */
[----:B------:R-:W-:Y:S02]  /*1d30*/  ISETP.GE.OR P4, PT, R19, UR4, P1 ;  /* 0x0000000413007c0c */ /* 0x000fe40008f86670 */
[----:B------:R-:W-:Y:S02]  /*1d40*/  ISETP.GE.OR P3, PT, R17, UR4, P0 ;  /* 0x0000000411007c0c */ /* 0x000fe40008766670 */
[----:B------:R-:W-:Y:S02]  /*1d50*/  ISETP.GE.OR P2, PT, R15, UR4, P0 ;  /* 0x000000040f007c0c */ /* 0x000fe40008746670 */
[----:B------:R-:W-:-:S07]  /*1d60*/  ISETP.GE.OR P0, PT, R13, UR4, P0 ;  /* 0x000000040d007c0c */ /* 0x000fce0008706670 */
[----:B------:R-:W2:Y:S01]  /*1d70*/  @!P4 LDL R21, [R24] ;  /* 0x000000001815c983 */ /* 0x000ea20000100800 */
[----:B------:R-:W3:Y:S03]  /*1d80*/  @!P4 LDC.64 R30, c[0x0][0x390] ;  /* 0x0000e400ff1ecb82 */ /* 0x000ee60000000a00 */
[----:B------:R4:W5:Y:S04]  /*1d90*/  @!P3 LDL R23, [R26] ;  /* 0x000000001a17b983 */ /* 0x0009680000100800 */
[----:B------:R-:W5:Y:S01]  /*1da0*/  @!P2 LDL R25, [R28] ;  /* 0x000000001c19a983 */ /* 0x000f620000100800 */
[----:B------:R-:W1:Y:S03]  /*1db0*/  @!P3 LDC.64 R8, c[0x0][0x390] ;  /* 0x0000e400ff08bb82 */ /* 0x000e660000000a00 */
[----:B------:R3:W5:Y:S01]  /*1dc0*/  @!P0 LDL R27, [R29] ;  /* 0x000000001d1b8983 */ /* 0x0007620000100800 */
[----:B------:R-:W-:Y:S01]  /*1dd0*/  @!P4 IADD3 R5, P5, PT, R18, UR13, RZ ;  /* 0x0000000d1205cc10 */ /* 0x000fe2000ffbe0ff */
[----:B------:R-:W-:Y:S01]  /*1de0*/  VIADD R19, R19, 0x8 ;  /* 0x0000000813137836 */ /* 0x000fe20000000000 */
[----:B------:R-:W-:Y:S01]  /*1df0*/  @!P3 IADD3 R0, P6, PT, R16, UR13, RZ ;  /* 0x0000000d1000bc10 */ /* 0x000fe2000ffde0ff */
[----:B------:R-:W-:Y:S01]  /*1e00*/  VIADD R13, R13, 0x8 ;  /* 0x000000080d0d7836 */ /* 0x000fe20000000000 */
[----:B------:R-:W1:Y:S01]  /*1e10*/  @!P2 LDC.64 R6, c[0x0][0x390] ;  /* 0x0000e400ff06ab82 */ /* 0x000e620000000a00 */
[----:B------:R-:W-:Y:S01]  /*1e20*/  @!P4 LEA.HI.X.SX32 R20, R18, UR5, 0x1, P5 ;  /* 0x000000051214cc11 */ /* 0x000fe2000a8f0eff */
[----:B------:R-:W-:Y:S01]  /*1e30*/  VIADD R15, R15, 0x8 ;  /* 0x000000080f0f7836 */ /* 0x000fe20000000000 */
[----:B------:R-:W-:Y:S01]  /*1e40*/  @!P3 LEA.HI.X.SX32 R22, R16, UR5, 0x1, P6 ;  /* 0x000000051016bc11 */ /* 0x000fe2000b0f0eff */
[----:B0-----:R-:W-:Y:S01]  /*1e50*/  IMAD R18, R33, 0x8, R18 ;  /* 0x0000000821127824 */ /* 0x001fe200078e0212 */
[----:B------:R-:W-:Y:S01]  /*1e60*/  IADD3 R17, PT, PT, R17, 0x8, RZ ;  /* 0x0000000811117810 */ /* 0x000fe20007ffe0ff */
[----:B----4-:R-:W-:Y:S01]  /*1e70*/  VIADD R26, R26, 0x10 ;  /* 0x000000101a1a7836 */ /* 0x010fe20000000000 */
[----:B------:R-:W-:Y:S01]  /*1e80*/  IADD3 R24, PT, PT, R24, 0x10, RZ ;  /* 0x0000001018187810 */ /* 0x000fe20007ffe0ff */
[----:B------:R-:W0:Y:S01]  /*1e90*/  @!P0 LDC.64 R2, c[0x0][0x390] ;  /* 0x0000e400ff028b82 */ /* 0x000e220000000a00 */
[----:B---3--:R-:W-:Y:S01]  /*1ea0*/  @!P4 LEA R4, P5, R5, R30, 0x2 ;  /* 0x0000001e0504c211 */ /* 0x008fe200078a10ff */
[----:B------:R-:W-:Y:S01]  /*1eb0*/  VIADD R29, R29, 0x10 ;  /* 0x000000101d1d7836 */ /* 0x000fe20000000000 */
[----:B------:R-:W-:Y:S01]  /*1ec0*/  IADD3 R28, PT, PT, R28, 0x10, RZ ;  /* 0x000000101c1c7810 */ /* 0x000fe20007ffe0ff */
[----:B------:R-:W-:Y:S01]  /*1ed0*/  IMAD R16, R33, 0x8, R16 ;  /* 0x0000000821107824 */ /* 0x000fe200078e0210 */
[----:B------:R-:W-:-:S02]  /*1ee0*/  @!P4 LEA.HI.X R5, R5, R31, R20, 0x2, P5 ;  /* 0x0000001f0505c211 */ /* 0x000fc400028f1414 */
[----:B------:R-:W-:Y:S02]  /*1ef0*/  @!P2 IADD3 R20, P6, PT, R14, UR13, RZ ;  /* 0x0000000d0e14ac10 */ /* 0x000fe4000ffde0ff */
[----:B-1----:R-:W-:-:S04]  /*1f00*/  @!P3 LEA R8, P5, R0, R8, 0x2 ;  /* 0x000000080008b211 */ /* 0x002fc800078a10ff */
[----:B------:R-:W-:Y:S02]  /*1f10*/  @!P3 LEA.HI.X R9, R0, R9, R22, 0x2, P5 ;  /* 0x000000090009b211 */ /* 0x000fe400028f1416 */
[----:B------:R-:W-:Y:S02]  /*1f20*/  @!P2 LEA.HI.X.SX32 R22, R14, UR5, 0x1, P6 ;  /* 0x000000050e16ac11 */ /* 0x000fe4000b0f0eff */
[----:B------:R-:W-:Y:S02]  /*1f30*/  @!P2 LEA R6, P5, R20, R6, 0x2 ;  /* 0x000000061406a211 */ /* 0x000fe400078a10ff */
[----:B------:R-:W-:Y:S02]  /*1f40*/  @!P0 IADD3 R0, P6, PT, R12, UR13, RZ ;  /* 0x0000000d0c008c10 */ /* 0x000fe4000ffde0ff */
[----:B------:R-:W-:Y:S02]  /*1f50*/  @!P2 LEA.HI.X R7, R20, R7, R22, 0x2, P5 ;  /* 0x000000071407a211 */ /* 0x000fe400028f1416 */
[----:B------:R-:W-:Y:S01]  /*1f60*/  @!P0 LEA.HI.X.SX32 R20, R12, UR5, 0x1, P6 ;  /* 0x000000050c148c11 */ /* 0x000fe2000b0f0eff */
[----:B------:R-:W-:Y:S01]  /*1f70*/  IMAD R12, R33, 0x8, R12 ;  /* 0x00000008210c7824 */ /* 0x000fe200078e020c */
[----:B0-----:R-:W-:-:S02]  /*1f80*/  @!P0 LEA R2, P5, R0, R2, 0x2 ;  /* 0x0000000200028211 */ /* 0x001fc400078a10ff */
[----:B------:R-:W-:Y:S02]  /*1f90*/  LEA R14, R33, R14, 0x3 ;  /* 0x0000000e210e7211 */ /* 0x000fe400078e18ff */
[----:B------:R-:W-:Y:S02]  /*1fa0*/  @!P0 LEA.HI.X R3, R0, R3, R20, 0x2, P5 ;  /* 0x0000000300038211 */ /* 0x000fe400028f1414 */
[C---:B------:R-:W-:Y:S01]  /*1fb0*/  IADD3 R0, PT, PT, R56.reuse, 0x400, RZ ;  /* 0x0000040038007810 */ /* 0x040fe20007ffe0ff */
[----:B--2---:R2:W-:Y:S04]  /*1fc0*/  @!P4 STG.E desc[UR16][R4.64], R21 ;  /* 0x000000150400c986 */ /* 0x0045e8000c101910 */
[----:B-----5:R2:W-:Y:S04]  /*1fd0*/  @!P3 STG.E desc[UR16][R8.64], R23 ;  /* 0x000000170800b986 */ /* 0x0205e8000c101910 */
[----:B------:R2:W-:Y:S04]  /*1fe0*/  @!P2 STG.E desc[UR16][R6.64], R25 ;  /* 0x000000190600a986 */ /* 0x0005e8000c101910 */
[----:B------:R2:W-:Y:S01]  /*1ff0*/  @!P0 STG.E desc[UR16][R2.64], R27 ;  /* 0x0000001b02008986 */ /* 0x0005e2000c101910 */
[----:B------:R-:W-:Y:S01]  /*2000*/  ISETP.GE.U32.AND P0, PT, R56, 0x3c00, PT ;  /* 0x00003c003800780c */ /* 0x000fe20003f06070 */
[----:B------:R-:W-:-:S12]  /*2010*/  IMAD.MOV.U32 R56, RZ, RZ, R0 ;  /* 0x000000ffff387224 */ /* 0x000fd800078e0000 */
[----:B--2---:R-:W-:Y:S05]  /*2020*/  @!P0 BRA `(.L_x_31) ;  /* 0xfffffffc003c8947 */ /* 0x004fea000383ffff */
[----:B------:R-:W-:Y:S05]  /*2030*/  EXIT ;  /* 0x000000000000794d */ /* 0x000fea0003800000 */
.L_x_32:
        /* <DEDUP_REMOVED lines=12> */
.L_x_42:


//--------------------- .text._Z16matmul_v2_kernelILi32EEvPKfS1_Pfiii --------------------------
	.section	.text._Z16matmul_v2_kernelILi32EEvPKfS1_Pfiii,"ax",@progbits
	.align	128
        .global         _Z16matmul_v2_kernelILi32EEvPKfS1_Pfiii
        .type           _Z16matmul_v2_kernelILi32EEvPKfS1_Pfiii,@function
        .size           _Z16matmul_v2_kernelILi32EEvPKfS1_Pfiii,(.L_x_43 - _Z16matmul_v2_kernelILi32EEvPKfS1_Pfiii)
        .other          _Z16matmul_v2_kernelILi32EEvPKfS1_Pfiii,@"STO_CUDA_ENTRY STV_DEFAULT"
_Z16matmul_v2_kernelILi32EEvPKfS1_Pfiii:
.text._Z16matmul_v2_kernelILi32EEvPKfS1_Pfiii:
[----:B------:R-:W-:Y:S08]  /*0000*/  LDC R1, c[0x0][0x37c] ;  /* 0x0000df00ff017b82 */ /* 0x000ff00000000800 */
[----:B------:R-:W0:Y:S01]  /*0010*/  LDC R9, c[0x0][0x3a0] ;  /* 0x0000e800ff097b82 */ /* 0x000e220000000800 */
[----:B------:R-:W1:Y:S01]  /*0020*/  S2R R20, SR_CTAID.X ;  /* 0x0000000000147919 */ /* 0x000e620000002500 */
[----:B------:R-:W2:Y:S01]  /*0030*/  LDCU.64 UR10, c[0x0][0x358] ;  /* 0x00006b00ff0a77ac */ /* 0x000ea20008000a00 */
[----:B------:R-:W-:Y:S01]  /*0040*/  HFMA2 R11, -RZ, RZ, 0, 0 ;  /* 0x00000000ff0b7431 */ /* 0x000fe200000001ff */
[----:B------:R-:W3:Y:S04]  /*0050*/  S2R R0, SR_TID.X ;  /* 0x0000000000007919 */ /* 0x000ee80000002100 */
[----:B------:R-:W4:Y:S01]  /*0060*/  S2UR UR5, SR_CTAID.Y ;  /* 0x00000000000579c3 */ /* 0x000f220000002600 */
[----:B------:R-:W0:Y:S02]  /*0070*/  S2R R3, SR_TID.Y ;  /* 0x0000000000037919 */ /* 0x000e240000002200 */
[----:B0-----:R-:W-:Y:S01]  /*0080*/  ISETP.GE.AND P0, PT, R9, 0x1, PT ;  /* 0x000000010900780c */ /* 0x001fe20003f06270 */
[----:B----4-:R-:W-:Y:S01]  /*0090*/  USHF.L.U32 UR5, UR5, 0x5, URZ ;  /* 0x0000000505057899 */ /* 0x010fe200080006ff */
[----:B-1----:R-:W-:-:S11]  /*00a0*/  SHF.L.U32 R20, R20, 0x5, RZ ;  /* 0x0000000514147819 */ /* 0x002fd600000006ff */
[----:B--23--:R-:W-:Y:S05]  /*00b0*/  @!P0 BRA `(.L_x_33) ;  /* 0x0000000400dc8947 */ /* 0x00cfea0003800000 */
[----:B------:R-:W0:Y:S01]  /*00c0*/  LDC.64 R18, c[0x0][0x398] ;  /* 0x0000e600ff127b82 */ /* 0x000e220000000a00 */
[----:B------:R-:W1:Y:S01]  /*00d0*/  LDCU.128 UR12, c[0x0][0x380] ;  /* 0x00007000ff0c77ac */ /* 0x000e620008000c00 */
[----:B------:R-:W-:Y:S01]  /*00e0*/  IMAD R4, R3, R9, R0 ;  /* 0x0000000903047224 */ /* 0x000fe200078e0200 */
[----:B------:R-:W-:Y:S01]  /*00f0*/  MOV R11, RZ ;  /* 0x000000ff000b7202 */ /* 0x000fe20000000f00 */
[----:B------:R-:W-:Y:S01]  /*0100*/  IMAD R9, R9, UR5, RZ ;  /* 0x0000000509097c24 */ /* 0x000fe2000f8e02ff */
[----:B------:R-:W-:Y:S01]  /*0110*/  UMOV UR4, 0x400 ;  /* 0x0000040000047882 */ /* 0x000fe20000000000 */
[----:B------:R-:W-:Y:S01]  /*0120*/  IMAD.WIDE.U32 R4, R4, 0x4, RZ ;  /* 0x0000000404047825 */ /* 0x000fe200078e00ff */
[----:B------:R-:W2:Y:S01]  /*0130*/  LDCU UR8, c[0x0][0x3a0] ;  /* 0x00007400ff0877ac */ /* 0x000ea20008000800 */
[----:B------:R-:W3:Y:S01]  /*0140*/  S2UR UR6, SR_CgaCtaId ;  /* 0x00000000000679c3 */ /* 0x000ee20000008800 */
[----:B------:R-:W4:Y:S01]  /*0150*/  LDCU UR9, c[0x0][0x3a0] ;  /* 0x00007400ff0977ac */ /* 0x000f220008000800 */
[----:B------:R-:W-:-:S03]  /*0160*/  IMAD.WIDE R4, R9, 0x4, R4 ;  /* 0x0000000409047825 */ /* 0x000fc600078e0204 */
[----:B-1----:R-:W-:-:S04]  /*0170*/  IADD3 R4, P0, PT, R4, UR12, RZ ;  /* 0x0000000c04047c10 */ /* 0x002fc8000ff1e0ff */
[----:B------:R-:W-:Y:S01]  /*0180*/  IADD3.X R5, PT, PT, R5, UR13, RZ, P0, !PT ;  /* 0x0000000d05057c10 */ /* 0x000fe200087fe4ff */
[-C--:B0-----:R-:W-:Y:S01]  /*0190*/  IMAD R6, R3, R19.reuse, R0 ;  /* 0x0000001303067224 */ /* 0x081fe200078e0200 */
[----:B------:R-:W-:Y:S02]  /*01a0*/  IADD3 R9, PT, PT, -R20, R19, RZ ;  /* 0x0000001314097210 */ /* 0x000fe40007ffe1ff */
[----:B------:R-:W-:Y:S01]  /*01b0*/  IADD3 R18, PT, PT, R18, -UR5, RZ ;  /* 0x8000000512127c10 */ /* 0x000fe2000fffe0ff */
[----:B------:R-:W-:Y:S01]  /*01c0*/  IMAD.WIDE R6, R6, 0x4, RZ ;  /* 0x0000000406067825 */ /* 0x000fe200078e02ff */
[----:B------:R-:W-:Y:S02]  /*01d0*/  ISETP.GE.AND P1, PT, R0, R9, PT ;  /* 0x000000090000720c */ /* 0x000fe40003f26270 */
[----:B------:R-:W-:Y:S01]  /*01e0*/  SHF.L.U32 R2, R19, 0x5, RZ ;  /* 0x0000000513027819 */ /* 0x000fe200000006ff */
[----:B---3--:R-:W-:Y:S02]  /*01f0*/  ULEA UR7, UR6, UR4, 0x18 ;  /* 0x0000000406077291 */ /* 0x008fe4000f8ec0ff */
[----:B------:R-:W-:Y:S01]  /*0200*/  UIADD3 UR4, UPT, UPT, UR4, 0x1000, URZ ;  /* 0x0000100004047890 */ /* 0x000fe2000fffe0ff */
[----:B------:R-:W-:-:S03]  /*0210*/  IMAD.WIDE R6, R20, 0x4, R6 ;  /* 0x0000000414067825 */ /* 0x000fc600078e0206 */
[----:B------:R-:W-:Y:S01]  /*0220*/  ULEA UR4, UR6, UR4, 0x18 ;  /* 0x0000000406047291 */ /* 0x000fe2000f8ec0ff */
[----:B------:R-:W-:Y:S02]  /*0230*/  LEA R17, R3, UR7, 0x7 ;  /* 0x0000000703117c11 */ /* 0x000fe4000f8e38ff */
[----:B------:R-:W-:-:S03]  /*0240*/  IADD3 R22, P2, PT, R6, UR14, RZ ;  /* 0x0000000e06167c10 */ /* 0x000fc6000ff5e0ff */
[C---:B------:R-:W-:Y:S01]  /*0250*/  LEA R16, R0.reuse, UR4, 0x2 ;  /* 0x0000000400107c11 */ /* 0x040fe2000f8e10ff */
[----:B------:R-:W-:Y:S01]  /*0260*/  UMOV UR4, URZ ;  /* 0x000000ff00047c82 */ /* 0x000fe20008000000 */
[----:B------:R-:W-:Y:S02]  /*0270*/  IADD3.X R23, PT, PT, R7, UR15, RZ, P2, !PT ;  /* 0x0000000f07177c10 */ /* 0x000fe400097fe4ff */
[----:B------:R-:W-:Y:S02]  /*0280*/  LEA R7, R0, R17, 0x2 ;  /* 0x0000001100077211 */ /* 0x000fe400078e10ff */
[----:B--2-4-:R-:W-:-:S07]  /*0290*/  LEA R6, R3, R16, 0x7 ;  /* 0x0000001003067211 */ /* 0x014fce00078e38ff */
.L_x_34:
[----:B------:R-:W-:Y:S02]  /*02a0*/  ISETP.GE.AND P0, PT, R0, UR8, PT ;  /* 0x0000000800007c0c */ /* 0x000fe4000bf06270 */
[----:B------:R-:W-:Y:S02]  /*02b0*/  CS2R R24, SRZ ;  /* 0x0000000000187805 */ /* 0x000fe4000001ff00 */
[C---:B------:R-:W-:Y:S02]  /*02c0*/  ISETP.GE.OR P2, PT, R3.reuse, UR8, P1 ;  /* 0x0000000803007c0c */ /* 0x040fe40008f46670 */
[----:B------:R-:W-:-:S11]  /*02d0*/  ISETP.GE.OR P0, PT, R3, R18, P0 ;  /* 0x000000120300720c */ /* 0x000fd60000706670 */
[----:B------:R-:W2:Y:S04]  /*02e0*/  @!P2 LDG.E R25, desc[UR10][R22.64] ;  /* 0x0000000a1619a981 */ /* 0x000ea8000c1e1900 */
[----:B------:R-:W3:Y:S04]  /*02f0*/  @!P0 LDG.E R24, desc[UR10][R4.64] ;  /* 0x0000000a04188981 */ /* 0x000ee8000c1e1900 */
[----:B---3--:R-:W-:Y:S04]  /*0300*/  STS [R7], R24 ;  /* 0x0000001807007388 */ /* 0x008fe80000000800 */
[----:B--2---:R-:W-:Y:S01]  /*0310*/  STS [R6], R25 ;  /* 0x0000001906007388 */ /* 0x004fe20000000800 */
[----:B------:R-:W-:Y:S06]  /*0320*/  BAR.SYNC.DEFER_BLOCKING 0x0 ;  /* 0x0000000000007b1d */ /* 0x000fec0000010000 */
[----:B------:R-:W-:Y:S04]  /*0330*/  LDS R8, [R16] ;  /* 0x0000000010087984 */ /* 0x000fe80000000800 */
[----:B------:R-:W0:Y:S04]  /*0340*/  LDS.128 R12, [R17] ;  /* 0x00000000110c7984 */ /* 0x000e280000000c00 */
[----:B------:R-:W1:Y:S04]  /*0350*/  LDS R27, [R16+0x80] ;  /* 0x00008000101b7984 */ /* 0x000e680000000800 */
[----:B------:R-:W2:Y:S04]  /*0360*/  LDS R19, [R16+0x100] ;  /* 0x0001000010137984 */ /* 0x000ea80000000800 */
[----:B------:R-:W3:Y:S04]  /*0370*/  LDS R26, [R16+0x180] ;  /* 0x00018000101a7984 */ /* 0x000ee80000000800 */
[----:B------:R-:W-:Y:S04]  /*0380*/  LDS R21, [R16+0x200] ;  /* 0x0002000010157984 */ /* 0x000fe80000000800 */
[----:B------:R-:W-:Y:S04]  /*0390*/  LDS R24, [R16+0x280] ;  /* 0x0002800010187984 */ /* 0x000fe80000000800 */
[----:B------:R-:W-:Y:S01]  /*03a0*/  LDS R28, [R16+0xb80] ;  /* 0x000b8000101c7984 */ /* 0x000fe20000000800 */
[----:B0-----:R-:W-:-:S03]  /*03b0*/  FFMA R12, R12, R8, R11 ;  /* 0x000000080c0c7223 */ /* 0x001fc6000000000b */
[----:B------:R-:W0:Y:S01]  /*03c0*/  LDS.128 R8, [R17+0x10] ;  /* 0x0000100011087984 */ /* 0x000e220000000c00 */
[----:B-1----:R-:W-:-:S04]  /*03d0*/  FFMA R12, R27, R13, R12 ;  /* 0x0000000d1b0c7223 */ /* 0x002fc8000000000c */
[----:B--2---:R-:W-:Y:S02]  /*03e0*/  FFMA R13, R19, R14, R12 ;  /* 0x0000000e130d7223 */ /* 0x004fe4000000000c */
[----:B------:R-:W1:Y:S02]  /*03f0*/  LDS R19, [R16+0x300] ;  /* 0x0003000010137984 */ /* 0x000e640000000800 */
[----:B---3--:R-:W-:Y:S02]  /*0400*/  FFMA R13, R26, R15, R13 ;  /* 0x0000000f1a0d7223 */ /* 0x008fe4000000000d */
[----:B------:R-:W2:Y:S02]  /*0410*/  LDS R26, [R16+0x380] ;  /* 0x00038000101a7984 */ /* 0x000ea40000000800 */
[----:B0-----:R-:W-:Y:S02]  /*0420*/  FFMA R25, R8, R21, R13 ;  /* 0x0000001508197223 */ /* 0x001fe4000000000d */
[----:B------:R-:W-:Y:S04]  /*0430*/  LDS R21, [R16+0x400] ;  /* 0x0004000010157984 */ /* 0x000fe80000000800 */
[----:B------:R-:W0:Y:S01]  /*0440*/  LDS.128 R12, [R17+0x20] ;  /* 0x00002000110c7984 */ /* 0x000e220000000c00 */
[----:B------:R-:W-:-:S03]  /*0450*/  FFMA R8, R24, R9, R25 ;  /* 0x0000000918087223 */ /* 0x000fc60000000019 */
[----:B------:R-:W3:Y:S01]  /*0460*/  LDS R24, [R16+0x480] ;  /* 0x0004800010187984 */ /* 0x000ee20000000800 */
[----:B-1----:R-:W-:-:S03]  /*0470*/  FFMA R9, R19, R10, R8 ;  /* 0x0000000a13097223 */ /* 0x002fc60000000008 */
[----:B------:R-:W1:Y:S01]  /*0480*/  LDS R19, [R16+0x500] ;  /* 0x0005000010137984 */ /* 0x000e620000000800 */
[----:B--2---:R-:W-:-:S03]  /*0490*/  FFMA R9, R26, R11, R9 ;  /* 0x0000000b1a097223 */ /* 0x004fc60000000009 */
[----:B------:R-:W2:Y:S01]  /*04a0*/  LDS R26, [R16+0x580] ;  /* 0x00058000101a7984 */ /* 0x000ea20000000800 */
[----:B0-----:R-:W-:-:S03]  /*04b0*/  FFMA R25, R12, R21, R9 ;  /* 0x000000150c197223 */ /* 0x001fc60000000009 */
[----:B------:R-:W-:Y:S04]  /*04c0*/  LDS R21, [R16+0x600] ;  /* 0x0006000010157984 */ /* 0x000fe80000000800 */
[----:B------:R-:W0:Y:S01]  /*04d0*/  LDS.128 R8, [R17+0x30] ;  /* 0x0000300011087984 */ /* 0x000e220000000c00 */
[----:B---3--:R-:W-:-:S03]  /*04e0*/  FFMA R12, R24, R13, R25 ;  /* 0x0000000d180c7223 */ /* 0x008fc60000000019 */
        /* <DEDUP_REMOVED lines=22> */
[----:B------:R-:W-:Y:S01]  /*0650*/  LDS R26, [R16+0xc80] ;  /* 0x000c8000101a7984 */ /* 0x000fe20000000800 */
[----:B0-----:R-:W-:-:S03]  /*0660*/  FFMA R25, R8, R21, R13 ;  /* 0x0000001508197223 */ /* 0x001fc6000000000d */
[----:B------:R-:W-:Y:S04]  /*0670*/  LDS R21, [R16+0xc00] ;  /* 0x000c000010157984 */ /* 0x000fe80000000800 */
[----:B------:R-:W0:Y:S01]  /*0680*/  LDS.128 R12, [R17+0x60] ;  /* 0x00006000110c7984 */ /* 0x000e220000000c00 */
[----:B---3--:R-:W-:-:S04]  /*0690*/  FFMA R24, R24, R9, R25 ;  /* 0x0000000918187223 */ /* 0x008fc80000000019 */
[----:B-1----:R-:W-:Y:S02]  /*06a0*/  FFMA R9, R19, R10, R24 ;  /* 0x0000000a13097223 */ /* 0x002fe40000000018 */
[----:B------:R-:W1:Y:S02]  /*06b0*/  LDS R19, [R16+0xd00] ;  /* 0x000d000010137984 */ /* 0x000e640000000800 */
[----:B------:R-:W-:Y:S02]  /*06c0*/  FFMA R9, R28, R11, R9 ;  /* 0x0000000b1c097223 */ /* 0x000fe40000000009 */
[----:B------:R-:W2:Y:S02]  /*06d0*/  LDS R24, [R16+0xd80] ;  /* 0x000d800010187984 */ /* 0x000ea40000000800 */
[----:B0-----:R-:W-:Y:S02]  /*06e0*/  FFMA R25, R12, R21, R9 ;  /* 0x000000150c197223 */ /* 0x001fe40000000009 */
[----:B------:R-:W-:Y:S04]  /*06f0*/  LDS R21, [R16+0xe00] ;  /* 0x000e000010157984 */ /* 0x000fe80000000800 */
[----:B------:R-:W0:Y:S01]  /*0700*/  LDS.128 R8, [R17+0x70] ;  /* 0x0000700011087984 */ /* 0x000e220000000c00 */
[----:B------:R-:W-:-:S03]  /*0710*/  FFMA R26, R26, R13, R25 ;  /* 0x0000000d1a1a7223 */ /* 0x000fc60000000019 */
[----:B------:R-:W3:Y:S04]  /*0720*/  LDS R25, [R16+0xe80] ;  /* 0x000e800010197984 */ /* 0x000ee80000000800 */
[----:B------:R-:W4:Y:S04]  /*0730*/  LDS R13, [R16+0xf00] ;  /* 0x000f0000100d7984 */ /* 0x000f280000000800 */
[----:B------:R-:W5:Y:S01]  /*0740*/  LDS R12, [R16+0xf80] ;  /* 0x000f8000100c7984 */ /* 0x000f620000000800 */
[----:B-1----:R-:W-:Y:S01]  /*0750*/  FFMA R19, R19, R14, R26 ;  /* 0x0000000e13137223 */ /* 0x002fe2000000001a */
[----:B------:R-:W-:-:S03]  /*0760*/  UIADD3 UR4, UPT, UPT, UR4, 0x20, URZ ;  /* 0x0000002004047890 */ /* 0x000fc6000fffe0ff */
[----:B--2---:R-:W-:Y:S01]  /*0770*/  FFMA R15, R24, R15, R19 ;  /* 0x0000000f180f7223 */ /* 0x004fe20000000013 */
[----:B------:R-:W-:Y:S01]  /*0780*/  UISETP.GE.AND UP0, UPT, UR4, UR9, UPT ;  /* 0x000000090400728c */ /* 0x000fe2000bf06270 */
[----:B------:R-:W-:Y:S01]  /*0790*/  BAR.SYNC.DEFER_BLOCKING 0x0 ;  /* 0x0000000000007b1d */ /* 0x000fe20000010000 */
[----:B------:R-:W-:Y:S01]  /*07a0*/  IADD3 R4, P0, PT, R4, 0x80, RZ ;  /* 0x0000008004047810 */ /* 0x000fe20007f1e0ff */
[----:B------:R-:W-:-:S03]  /*07b0*/  IMAD.WIDE R22, R2, 0x4, R22 ;  /* 0x0000000402167825 */ /* 0x000fc600078e0216 */
[----:B------:R-:W-:Y:S01]  /*07c0*/  IADD3.X R5, PT, PT, RZ, R5, RZ, P0, !PT ;  /* 0x00000005ff057210 */ /* 0x000fe200007fe4ff */
[----:B------:R-:W-:Y:S01]  /*07d0*/  UIADD3 UR8, UPT, UPT, UR8, -0x20, URZ ;  /* 0xffffffe008087890 */ /* 0x000fe2000fffe0ff */
[----:B0-----:R-:W-:-:S04]  /*07e0*/  FFMA R8, R8, R21, R15 ;  /* 0x0000001508087223 */ /* 0x001fc8000000000f */
[----:B---3--:R-:W-:-:S04]  /*07f0*/  FFMA R8, R25, R9, R8 ;  /* 0x0000000919087223 */ /* 0x008fc80000000008 */
[----:B----4-:R-:W-:-:S04]  /*0800*/  FFMA R13, R13, R10, R8 ;  /* 0x0000000a0d0d7223 */ /* 0x010fc80000000008 */
[----:B-----5:R-:W-:Y:S01]  /*0810*/  FFMA R11, R12, R11, R13 ;  /* 0x0000000b0c0b7223 */ /* 0x020fe2000000000d */
[----:B------:R-:W-:Y:S06]  /*0820*/  BRA.U !UP0, `(.L_x_34) ;  /* 0xfffffff9089c7547 */ /* 0x000fec000b83ffff */
.L_x_33:
[----:B------:R-:W0:Y:S02]  /*0830*/  LDC.64 R4, c[0x0][0x398] ;  /* 0x0000e600ff047b82 */ /* 0x000e240000000a00 */
[----:B0-----:R-:W-:Y:S02]  /*0840*/  IADD3 R7, PT, PT, -R20, R5, RZ ;  /* 0x0000000514077210 */ /* 0x001fe40007ffe1ff */
[----:B------:R-:W-:Y:S02]  /*0850*/  IADD3 R4, PT, PT, R4, -UR5, RZ ;  /* 0x8000000504047c10 */ /* 0x000fe4000fffe0ff */
[----:B------:R-:W-:-:S04]  /*0860*/  ISETP.GE.AND P0, PT, R0, R7, PT ;  /* 0x000000070000720c */ /* 0x000fc80003f06270 */
[----:B------:R-:W-:-:S13]  /*0870*/  ISETP.GE.OR P0, PT, R3, R4, P0 ;  /* 0x000000040300720c */ /* 0x000fda0000706670 */
[----:B------:R-:W-:Y:S05]  /*0880*/  @P0 EXIT ;  /* 0x000000000000094d */ /* 0x000fea0003800000 */
[----:B------:R-:W0:Y:S01]  /*0890*/  LDCU.64 UR6, c[0x0][0x390] ;  /* 0x00007200ff0677ac */ /* 0x000e220008000a00 */
[----:B------:R-:W-:Y:S02]  /*08a0*/  IMAD R20, R5, UR5, R20 ;  /* 0x0000000505147c24 */ /* 0x000fe4000f8e0214 */
[----:B------:R-:W-:-:S03]  /*08b0*/  IMAD R3, R3, R5, R0 ;  /* 0x0000000503037224 */ /* 0x000fc600078e0200 */
[----:B------:R-:W-:Y:S02]  /*08c0*/  SHF.R.S32.HI R0, RZ, 0x1f, R20 ;  /* 0x0000001fff007819 */ /* 0x000fe40000011414 */
[----:B------:R-:W-:-:S04]  /*08d0*/  IADD3 R20, P0, PT, R3, R20, RZ ;  /* 0x0000001403147210 */ /* 0x000fc80007f1e0ff */
[----:B------:R-:W-:Y:S02]  /*08e0*/  LEA.HI.X.SX32 R3, R3, R0, 0x1, P0 ;  /* 0x0000000003037211 */ /* 0x000fe400000f0eff */
[----:B0-----:R-:W-:-:S04]  /*08f0*/  LEA R2, P0, R20, UR6, 0x2 ;  /* 0x0000000614027c11 */ /* 0x001fc8000f8010ff */
[----:B------:R-:W-:-:S05]  /*0900*/  LEA.HI.X R3, R20, UR7, R3, 0x2, P0 ;  /* 0x0000000714037c11 */ /* 0x000fca00080f1403 */
[----:B------:R-:W-:Y:S01]  /*0910*/  STG.E desc[UR10][R2.64], R11 ;  /* 0x0000000b02007986 */ /* 0x000fe2000c10190a */
[----:B------:R-:W-:Y:S05]  /*0920*/  EXIT ;  /* 0x000000000000794d */ /* 0x000fea0003800000 */
.L_x_35:
        /* <DEDUP_REMOVED lines=13> */
.L_x_43:


//--------------------- .text._Z16matmul_v1_kernelPKfS0_Pfiii --------------------------
	.section	.text._Z16matmul_v1_kernelPKfS0_Pfiii,"ax",@progbits
	.align	128
        .global         _Z16matmul_v1_kernelPKfS0_Pfiii
        .type           _Z16matmul_v1_kernelPKfS0_Pfiii,@function
        .size           _Z16matmul_v1_kernelPKfS0_Pfiii,(.L_x_44 - _Z16matmul_v1_kernelPKfS0_Pfiii)
        .other          _Z16matmul_v1_kernelPKfS0_Pfiii,@"STO_CUDA_ENTRY STV_DEFAULT"
_Z16matmul_v1_kernelPKfS0_Pfiii:
.text._Z16matmul_v1_kernelPKfS0_Pfiii:
[----:B------:R-:W-:Y:S01]  /*0000*/  LDC R1, c[0x0][0x37c] ;  /* 0x0000df00ff017b82 */ /* 0x000fe20000000800 */
[----:B------:R-:W0:Y:S07]  /*0010*/  S2R R5, SR_TID.X ;  /* 0x0000000000057919 */ /* 0x000e2e0000002100 */
[----:B------:R-:W0:Y:S01]  /*0020*/  S2UR UR4, SR_CTAID.X ;  /* 0x00000000000479c3 */ /* 0x000e220000002500 */
[----:B------:R-:W1:Y:S07]  /*0030*/  S2R R4, SR_TID.Y ;  /* 0x0000000000047919 */ /* 0x000e6e0000002200 */
[----:B------:R-:W0:Y:S08]  /*0040*/  LDC R0, c[0x0][0x360] ;  /* 0x0000d800ff007b82 */ /* 0x000e300000000800 */
[----:B------:R-:W1:Y:S08]  /*0050*/  S2UR UR5, SR_CTAID.Y ;  /* 0x00000000000579c3 */ /* 0x000e700000002600 */
[----:B------:R-:W1:Y:S08]  /*0060*/  LDC R19, c[0x0][0x364] ;  /* 0x0000d900ff137b82 */ /* 0x000e700000000800 */
[----:B------:R-:W2:Y:S01]  /*0070*/  LDC.64 R2, c[0x0][0x398] ;  /* 0x0000e600ff027b82 */ /* 0x000ea20000000a00 */
[----:B0-----:R-:W-:-:S02]  /*0080*/  IMAD R0, R0, UR4, R5 ;  /* 0x0000000400007c24 */ /* 0x001fc4000f8e0205 */
[----:B-1----:R-:W-:-:S03]  /*0090*/  IMAD R19, R19, UR5, R4 ;  /* 0x0000000513137c24 */ /* 0x002fc6000f8e0204 */
[----:B--2---:R-:W-:-:S04]  /*00a0*/  ISETP.GE.AND P0, PT, R0, R3, PT ;  /* 0x000000030000720c */ /* 0x004fc80003f06270 */
[----:B------:R-:W-:-:S13]  /*00b0*/  ISETP.GE.OR P0, PT, R19, R2, P0 ;  /* 0x000000021300720c */ /* 0x000fda0000706670 */
[----:B------:R-:W-:Y:S05]  /*00c0*/  @P0 EXIT ;  /* 0x000000000000094d */ /* 0x000fea0003800000 */
[----:B------:R-:W0:Y:S01]  /*00d0*/  LDC R2, c[0x0][0x3a0] ;  /* 0x0000e800ff027b82 */ /* 0x000e220000000800 */
[----:B------:R-:W1:Y:S01]  /*00e0*/  LDCU.64 UR4, c[0x0][0x358] ;  /* 0x00006b00ff0477ac */ /* 0x000e620008000a00 */
[----:B------:R-:W-:Y:S01]  /*00f0*/  HFMA2 R24, -RZ, RZ, 0, 0 ;  /* 0x00000000ff187431 */ /* 0x000fe200000001ff */
[----:B0-----:R-:W-:-:S13]  /*0100*/  ISETP.GE.AND P0, PT, R2, 0x1, PT ;  /* 0x000000010200780c */ /* 0x001fda0003f06270 */
[----:B-1----:R-:W-:Y:S05]  /*0110*/  @!P0 BRA `(.L_x_36) ;  /* 0x0000000400e08947 */ /* 0x002fea0003800000 */
[C---:B------:R-:W-:Y:S01]  /*0120*/  ISETP.GE.U32.AND P1, PT, R2.reuse, 0x8, PT ;  /* 0x000000080200780c */ /* 0x040fe20003f26070 */
[----:B------:R-:W-:Y:S01]  /*0130*/  IMAD R20, R19, R2, RZ ;  /* 0x0000000213147224 */ /* 0x000fe200078e02ff */
[----:B------:R-:W-:Y:S02]  /*0140*/  LOP3.LUT R27, R2, 0x7, RZ, 0xc0, !PT ;  /* 0x00000007021b7812 */ /* 0x000fe400078ec0ff */
[----:B------:R-:W-:Y:S02]  /*0150*/  MOV R24, RZ ;  /* 0x000000ff00187202 */ /* 0x000fe40000000f00 */
[----:B------:R-:W-:Y:S02]  /*0160*/  ISETP.NE.AND P0, PT, R27, RZ, PT ;  /* 0x000000ff1b00720c */ /* 0x000fe40003f05270 */
[----:B------:R-:W-:-:S05]  /*0170*/  MOV R21, RZ ;  /* 0x000000ff00157202 */ /* 0x000fca0000000f00 */
[----:B------:R-:W-:Y:S06]  /*0180*/  @!P1 BRA `(.L_x_37) ;  /* 0x0000000000c49947 */ /* 0x000fec0003800000 */
[----:B------:R-:W0:Y:S01]  /*0190*/  LDC.64 R4, c[0x0][0x380] ;  /* 0x0000e000ff047b82 */ /* 0x000e220000000a00 */
[----:B------:R-:W-:Y:S02]  /*01a0*/  LOP3.LUT R21, R2, 0x7ffffff8, RZ, 0xc0, !PT ;  /* 0x7ffffff802157812 */ /* 0x000fe400078ec0ff */
[----:B------:R-:W-:Y:S02]  /*01b0*/  MOV R24, RZ ;  /* 0x000000ff00187202 */ /* 0x000fe40000000f00 */
[----:B------:R-:W-:Y:S02]  /*01c0*/  MOV R18, R0 ;  /* 0x0000000000127202 */ /* 0x000fe40000000f00 */
[----:B------:R-:W-:Y:S01]  /*01d0*/  IADD3 R22, PT, PT, -R21, RZ, RZ ;  /* 0x000000ff15167210 */ /* 0x000fe20007ffe1ff */
[----:B0-----:R-:W-:-:S03]  /*01e0*/  IMAD.WIDE.U32 R4, R20, 0x4, R4 ;  /* 0x0000000414047825 */ /* 0x001fc600078e0004 */
[----:B------:R-:W-:-:S04]  /*01f0*/  IADD3 R6, P1, PT, R4, 0x10, RZ ;  /* 0x0000001004067810 */ /* 0x000fc80007f3e0ff */
[----:B------:R-:W-:-:S09]  /*0200*/  IADD3.X R7, PT, PT, RZ, R5, RZ, P1, !PT ;  /* 0x00000005ff077210 */ /* 0x000fd20000ffe4ff */
.L_x_38:
[----:B------:R-:W0:Y:S01]  /*0210*/  LDC.64 R16, c[0x0][0x388] ;  /* 0x0000e200ff107b82 */ /* 0x000e220000000a00 */
[----:B------:R-:W-:Y:S02]  /*0220*/  MOV R4, R6 ;  /* 0x0000000600047202 */ /* 0x000fe40000000f00 */
[----:B------:R-:W-:-:S05]  /*0230*/  MOV R5, R7 ;  /* 0x0000000700057202 */ /* 0x000fca0000000f00 */
[----:B------:R-:W2:Y:S04]  /*0240*/  LDG.E R25, desc[UR4][R4.64+-0x10] ;  /* 0xfffff00404197981 */ /* 0x000ea8000c1e1900 */
[----:B------:R-:W3:Y:S04]  /*0250*/  LDG.E R23, desc[UR4][R4.64+-0xc] ;  /* 0xfffff40404177981 */ /* 0x000ee8000c1e1900 */
[----:B------:R-:W4:Y:S04]  /*0260*/  LDG.E R29, desc[UR4][R4.64+-0x8] ;  /* 0xfffff804041d7981 */ /* 0x000f28000c1e1900 */
[----:B------:R-:W5:Y:S01]  /*0270*/  LDG.E R28, desc[UR4][R4.64+-0x4] ;  /* 0xfffffc04041c7981 */ /* 0x000f62000c1e1900 */
[----:B0-----:R-:W-:-:S05]  /*0280*/  IMAD.WIDE R16, R18, 0x4, R16 ;  /* 0x0000000412107825 */ /* 0x001fca00078e0210 */
[----:B------:R0:W2:Y:S01]  /*0290*/  LDG.E R26, desc[UR4][R16.64] ;  /* 0x00000004101a7981 */ /* 0x0000a2000c1e1900 */
[----:B------:R-:W-:-:S04]  /*02a0*/  IMAD.WIDE R14, R3, 0x4, R16 ;  /* 0x00000004030e7825 */ /* 0x000fc800078e0210 */
[C---:B------:R-:W-:Y:S02]  /*02b0*/  IMAD.WIDE R6, R3.reuse, 0x4, R14 ;  /* 0x0000000403067825 */ /* 0x040fe400078e020e */
[----:B------:R-:W3:Y:S02]  /*02c0*/  LDG.E R14, desc[UR4][R14.64] ;  /* 0x000000040e0e7981 */ /* 0x000ee4000c1e1900 */
[C---:B------:R-:W-:Y:S02]  /*02d0*/  IMAD.WIDE R10, R3.reuse, 0x4, R6 ;  /* 0x00000004030a7825 */ /* 0x040fe400078e0206 */
[----:B------:R-:W4:Y:S02]  /*02e0*/  LDG.E R6, desc[UR4][R6.64] ;  /* 0x0000000406067981 */ /* 0x000f24000c1e1900 */
[C---:B------:R-:W-:Y:S02]  /*02f0*/  IMAD.WIDE R8, R3.reuse, 0x4, R10 ;  /* 0x0000000403087825 */ /* 0x040fe400078e020a */
[----:B------:R-:W5:Y:S02]  /*0300*/  LDG.E R10, desc[UR4][R10.64] ;  /* 0x000000040a0a7981 */ /* 0x000f64000c1e1900 */
[----:B------:R-:W-:-:S02]  /*0310*/  IMAD.WIDE R12, R3, 0x4, R8 ;  /* 0x00000004030c7825 */ /* 0x000fc400078e0208 */
[----:B------:R-:W5:Y:S04]  /*0320*/  LDG.E R7, desc[UR4][R4.64] ;  /* 0x0000000404077981 */ /* 0x000f68000c1e1900 */
[----:B------:R-:W5:Y:S01]  /*0330*/  LDG.E R8, desc[UR4][R8.64] ;  /* 0x0000000408087981 */ /* 0x000f62000c1e1900 */
[----:B0-----:R-:W-:-:S03]  /*0340*/  IMAD.WIDE R16, R3, 0x4, R12 ;  /* 0x0000000403107825 */ /* 0x001fc600078e020c */
[----:B------:R-:W5:Y:S04]  /*0350*/  LDG.E R12, desc[UR4][R12.64] ;  /* 0x000000040c0c7981 */ /* 0x000f68000c1e1900 */
[----:B------:R-:W5:Y:S04]  /*0360*/  LDG.E R15, desc[UR4][R16.64] ;  /* 0x00000004100f7981 */ /* 0x000f68000c1e1900 */
[----:B------:R-:W5:Y:S04]  /*0370*/  LDG.E R9, desc[UR4][R4.64+0x4] ;  /* 0x0000040404097981 */ /* 0x000f68000c1e1900 */
[----:B------:R-:W5:Y:S01]  /*0380*/  LDG.E R11, desc[UR4][R4.64+0xc] ;  /* 0x00000c04040b7981 */ /* 0x000f62000c1e1900 */
[----:B--2---:R-:W-:Y:S01]  /*0390*/  FFMA R26, R25, R26, R24 ;  /* 0x0000001a191a7223 */ /* 0x004fe20000000018 */
[----:B------:R-:W-:-:S02]  /*03a0*/  IMAD.WIDE R24, R3, 0x4, R16 ;  /* 0x0000000403187825 */ /* 0x000fc400078e0210 */
[----:B------:R-:W2:Y:S04]  /*03b0*/  LDG.E R16, desc[UR4][R4.64+0x8] ;  /* 0x0000080404107981 */ /* 0x000ea8000c1e1900 */
[----:B------:R-:W2:Y:S01]  /*03c0*/  LDG.E R24, desc[UR4][R24.64] ;  /* 0x0000000418187981 */ /* 0x000ea2000c1e1900 */
[----:B---3--:R-:W-:Y:S01]  /*03d0*/  FFMA R14, R23, R14, R26 ;  /* 0x0000000e170e7223 */ /* 0x008fe2000000001a */
[----:B------:R-:W-:-:S03]  /*03e0*/  IADD3 R22, PT, PT, R22, 0x8, RZ ;  /* 0x0000000816167810 */ /* 0x000fc60007ffe0ff */
[----:B----4-:R-:W-:Y:S01]  /*03f0*/  FFMA R29, R29, R6, R14 ;  /* 0x000000061d1d7223 */ /* 0x010fe2000000000e */
[----:B------:R-:W-:-:S03]  /*0400*/  ISETP.NE.AND P1, PT, R22, RZ, PT ;  /* 0x000000ff1600720c */ /* 0x000fc60003f25270 */
[----:B-----5:R-:W-:Y:S01]  /*0410*/  FFMA R10, R28, R10, R29 ;  /* 0x0000000a1c0a7223 */ /* 0x020fe2000000001d */
[----:B------:R-:W-:-:S03]  /*0420*/  IADD3 R6, P2, PT, R4, 0x20, RZ ;  /* 0x0000002004067810 */ /* 0x000fc60007f5e0ff */
[----:B------:R-:W-:Y:S01]  /*0430*/  FFMA R8, R7, R8, R10 ;  /* 0x0000000807087223 */ /* 0x000fe2000000000a */
[----:B------:R-:W-:Y:S02]  /*0440*/  IADD3.X R7, PT, PT, RZ, R5, RZ, P2, !PT ;  /* 0x00000005ff077210 */ /* 0x000fe400017fe4ff */
[----:B------:R-:W-:Y:S01]  /*0450*/  LEA R18, R3, R18, 0x3 ;  /* 0x0000001203127211 */ /* 0x000fe200078e18ff */
[----:B------:R-:W-:-:S04]  /*0460*/  FFMA R9, R9, R12, R8 ;  /* 0x0000000c09097223 */ /* 0x000fc80000000008 */
[----:B--2---:R-:W-:-:S04]  /*0470*/  FFMA R16, R16, R15, R9 ;  /* 0x0000000f10107223 */ /* 0x004fc80000000009 */
[----:B------:R-:W-:Y:S01]  /*0480*/  FFMA R24, R11, R24, R16 ;  /* 0x000000180b187223 */ /* 0x000fe20000000010 */
[----:B------:R-:W-:Y:S06]  /*0490*/  @P1 BRA `(.L_x_38) ;  /* 0xfffffffc005c1947 */ /* 0x000fec000383ffff */
.L_x_37:
[----:B------:R-:W-:Y:S05]  /*04a0*/  @!P0 BRA `(.L_x_36) ;  /* 0x0000000000fc8947 */ /* 0x000fea0003800000 */
[----:B------:R-:W-:Y:S02]  /*04b0*/  ISETP.GE.U32.AND P1, PT, R27, 0x4, PT ;  /* 0x000000041b00780c */ /* 0x000fe40003f26070 */
[----:B------:R-:W-:-:S04]  /*04c0*/  LOP3.LUT R16, R2, 0x3, RZ, 0xc0, !PT ;  /* 0x0000000302107812 */ /* 0x000fc800078ec0ff */
[----:B------:R-:W-:-:S07]  /*04d0*/  ISETP.NE.AND P0, PT, R16, RZ, PT ;  /* 0x000000ff1000720c */ /* 0x000fce0003f05270 */
[----:B------:R-:W-:Y:S06]  /*04e0*/  @!P1 BRA `(.L_x_39) ;  /* 0x00000000006c9947 */ /* 0x000fec0003800000 */
[----:B------:R-:W0:Y:S01]  /*04f0*/  LDC.64 R6, c[0x0][0x388] ;  /* 0x0000e200ff067b82 */ /* 0x000e220000000a00 */
[----:B------:R-:W1:Y:S01]  /*0500*/  LDCU.64 UR6, c[0x0][0x380] ;  /* 0x00007000ff0677ac */ /* 0x000e620008000a00 */
[----:B------:R-:W-:Y:S01]  /*0510*/  IMAD R9, R21, R3, R0 ;  /* 0x0000000315097224 */ /* 0x000fe200078e0200 */
[CC--:B------:R-:W-:Y:S02]  /*0520*/  IADD3 R5, PT, PT, R20.reuse, R21.reuse, RZ ;  /* 0x0000001514057210 */ /* 0x0c0fe40007ffe0ff */
[----:B------:R-:W-:-:S03]  /*0530*/  IADD3 R10, P1, PT, R20, R21, RZ ;  /* 0x00000015140a7210 */ /* 0x000fc60007f3e0ff */
[----:B------:R-:W2:Y:S01]  /*0540*/  LDC.64 R14, c[0x0][0x380] ;  /* 0x0000e000ff0e7b82 */ /* 0x000ea20000000a00 */
[----:B0-----:R-:W-:-:S04]  /*0550*/  IMAD.WIDE R6, R9, 0x4, R6 ;  /* 0x0000000409067825 */ /* 0x001fc800078e0206 */
[----:B------:R-:W-:Y:S02]  /*0560*/  IMAD.WIDE R8, R3, 0x4, R6 ;  /* 0x0000000403087825 */ /* 0x000fe400078e0206 */
[----:B------:R-:W3:Y:S02]  /*0570*/  LDG.E R6, desc[UR4][R6.64] ;  /* 0x0000000406067981 */ /* 0x000ee4000c1e1900 */
[----:B--2---:R-:W-:Y:S01]  /*0580*/  IMAD.WIDE.U32 R14, R5, 0x4, R14 ;  /* 0x00000004050e7825 */ /* 0x004fe200078e000e */
[----:B------:R-:W-:Y:S02]  /*0590*/  IADD3.X R5, PT, PT, RZ, RZ, RZ, P1, !PT ;  /* 0x000000ffff057210 */ /* 0x000fe40000ffe4ff */
[----:B-1----:R-:W-:-:S03]  /*05a0*/  LEA R4, P1, R10, UR6, 0x2 ;  /* 0x000000060a047c11 */ /* 0x002fc6000f8210ff */
[----:B------:R-:W3:Y:S01]  /*05b0*/  LDG.E R15, desc[UR4][R14.64] ;  /* 0x000000040e0f7981 */ /* 0x000ee2000c1e1900 */
[----:B------:R-:W-:Y:S01]  /*05c0*/  LEA.HI.X R5, R10, UR7, R5, 0x2, P1 ;  /* 0x000000070a057c11 */ /* 0x000fe200088f1405 */
[C---:B------:R-:W-:Y:S02]  /*05d0*/  IMAD.WIDE R10, R3.reuse, 0x4, R8 ;  /* 0x00000004030a7825 */ /* 0x040fe400078e0208 */
[----:B------:R-:W2:Y:S04]  /*05e0*/  LDG.E R8, desc[UR4][R8.64] ;  /* 0x0000000408087981 */ /* 0x000ea8000c1e1900 */
[----:B------:R-:W2:Y:S01]  /*05f0*/  LDG.E R17, desc[UR4][R4.64+0x4] ;  /* 0x0000040404117981 */ /* 0x000ea2000c1e1900 */
[----:B------:R-:W-:-:S03]  /*0600*/  IMAD.WIDE R12, R3, 0x4, R10 ;  /* 0x00000004030c7825 */ /* 0x000fc600078e020a */
[----:B------:R-:W4:Y:S04]  /*0610*/  LDG.E R22, desc[UR4][R10.64] ;  /* 0x000000040a167981 */ /* 0x000f28000c1e1900 */
[----:B------:R-:W4:Y:S04]  /*0620*/  LDG.E R18, desc[UR4][R4.64+0x8] ;  /* 0x0000080404127981 */ /* 0x000f28000c1e1900 */
[----:B------:R-:W5:Y:S04]  /*0630*/  LDG.E R26, desc[UR4][R4.64+0xc] ;  /* 0x00000c04041a7981 */ /* 0x000f68000c1e1900 */
[----:B------:R-:W5:Y:S01]  /*0640*/  LDG.E R12, desc[UR4][R12.64] ;  /* 0x000000040c0c7981 */ /* 0x000f62000c1e1900 */
[----:B------:R-:W-:Y:S01]  /*0650*/  IADD3 R21, PT, PT, R21, 0x4, RZ ;  /* 0x0000000415157810 */ /* 0x000fe20007ffe0ff */
[----:B---3--:R-:W-:-:S04]  /*0660*/  FFMA R24, R15, R6, R24 ;  /* 0x000000060f187223 */ /* 0x008fc80000000018 */
[----:B--2---:R-:W-:-:S04]  /*0670*/  FFMA R17, R17, R8, R24 ;  /* 0x0000000811117223 */ /* 0x004fc80000000018 */
[----:B----4-:R-:W-:-:S04]  /*0680*/  FFMA R17, R18, R22, R17 ;  /* 0x0000001612117223 */ /* 0x010fc80000000011 */
[----:B-----5:R-:W-:-:S07]  /*0690*/  FFMA R24, R26, R12, R17 ;  /* 0x0000000c1a187223 */ /* 0x020fce0000000011 */
.L_x_39:
[----:B------:R-:W-:Y:S05]  /*06a0*/  @!P0 BRA `(.L_x_36) ;  /* 0x00000000007c8947 */ /* 0x000fea0003800000 */
[----:B------:R-:W-:Y:S01]  /*06b0*/  ISETP.NE.AND P1, PT, R16, 0x1, PT ;  /* 0x000000011000780c */ /* 0x000fe20003f25270 */
[----:B------:R-:W0:Y:S01]  /*06c0*/  LDC.64 R12, c[0x0][0x380] ;  /* 0x0000e000ff0c7b82 */ /* 0x000e220000000a00 */
[----:B------:R-:W-:-:S04]  /*06d0*/  LOP3.LUT R2, R2, 0x1, RZ, 0xc0, !PT ;  /* 0x0000000102027812 */ /* 0x000fc800078ec0ff */
[----:B------:R-:W-:-:S03]  /*06e0*/  ISETP.NE.U32.AND P0, PT, R2, 0x1, PT ;  /* 0x000000010200780c */ /* 0x000fc60003f05070 */
[----:B------:R-:W1:Y:S04]  /*06f0*/  LDC.64 R10, c[0x0][0x388] ;  /* 0x0000e200ff0a7b82 */ /* 0x000e680000000a00 */
[CC--:B------:R-:W-:Y:S02]  /*0700*/  @P1 IADD3 R15, PT, PT, R20.reuse, R21.reuse, RZ ;  /* 0x00000015140f1210 */ /* 0x0c0fe40007ffe0ff */
[----:B------:R-:W-:Y:S02]  /*0710*/  @P1 IADD3 R2, P2, PT, R20, R21, RZ ;  /* 0x0000001514021210 */ /* 0x000fe40007f5e0ff */
[----:B------:R-:W2:Y:S02]  /*0720*/  @P1 LDC.64 R4, c[0x0][0x380] ;  /* 0x0000e000ff041b82 */ /* 0x000ea40000000a00 */
[----:B------:R-:W-:-:S06]  /*0730*/  @P1 IADD3.X R14, PT, PT, RZ, RZ, RZ, P2, !PT ;  /* 0x000000ffff0e1210 */ /* 0x000fcc00017fe4ff */
[----:B------:R-:W3:Y:S01]  /*0740*/  LDC.64 R6, c[0x0][0x380] ;  /* 0x0000e000ff067b82 */ /* 0x000ee20000000a00 */
[----:B0-----:R-:W-:-:S04]  /*0750*/  @P1 IMAD.WIDE.U32 R12, R15, 0x4, R12 ;  /* 0x000000040f0c1825 */ /* 0x001fc800078e000c */
[C---:B------:R-:W-:Y:S01]  /*0760*/  @P1 IMAD R15, R21.reuse, R3, R0 ;  /* 0x00000003150f1224 */ /* 0x040fe200078e0200 */
[----:B------:R-:W-:Y:S01]  /*0770*/  @P1 IADD3 R21, PT, PT, R21, 0x2, RZ ;  /* 0x0000000215151810 */ /* 0x000fe20007ffe0ff */
[----:B------:R-:W4:Y:S01]  /*0780*/  @P1 LDG.E R13, desc[UR4][R12.64] ;  /* 0x000000040c0d1981 */ /* 0x000f22000c1e1900 */
[----:B------:R-:W0:Y:S01]  /*0790*/  LDC.64 R8, c[0x0][0x388] ;  /* 0x0000e200ff087b82 */ /* 0x000e220000000a00 */
[----:B-1----:R-:W-:Y:S01]  /*07a0*/  @P1 IMAD.WIDE R10, R15, 0x4, R10 ;  /* 0x000000040f0a1825 */ /* 0x002fe200078e020a */
[----:B------:R-:W-:Y:S02]  /*07b0*/  @!P0 IADD3 R17, PT, PT, R20, R21, RZ ;  /* 0x0000001514118210 */ /* 0x000fe40007ffe0ff */
[----:B--2---:R-:W-:Y:S01]  /*07c0*/  @P1 LEA R4, P2, R2, R4, 0x2 ;  /* 0x0000000402041211 */ /* 0x004fe200078410ff */
[----:B------:R-:W-:-:S03]  /*07d0*/  @!P0 IMAD R21, R21, R3, R0 ;  /* 0x0000000315158224 */ /* 0x000fc600078e0200 */
[----:B------:R-:W-:Y:S01]  /*07e0*/  @P1 LEA.HI.X R5, R2, R5, R14, 0x2, P2 ;  /* 0x0000000502051211 */ /* 0x000fe200010f140e */
[----:B------:R-:W-:Y:S01]  /*07f0*/  @P1 IMAD.WIDE R14, R3, 0x4, R10 ;  /* 0x00000004030e1825 */ /* 0x000fe200078e020a */
[----:B------:R-:W4:Y:S03]  /*0800*/  @P1 LDG.E R2, desc[UR4][R10.64] ;  /* 0x000000040a021981 */ /* 0x000f26000c1e1900 */
[----:B---3--:R-:W-:Y:S01]  /*0810*/  @!P0 IMAD.WIDE.U32 R6, R17, 0x4, R6 ;  /* 0x0000000411068825 */ /* 0x008fe200078e0006 */
[----:B------:R-:W2:Y:S04]  /*0820*/  @P1 LDG.E R5, desc[UR4][R4.64+0x4] ;  /* 0x0000040404051981 */ /* 0x000ea8000c1e1900 */
[----:B------:R-:W2:Y:S01]  /*0830*/  @P1 LDG.E R14, desc[UR4][R14.64] ;  /* 0x000000040e0e1981 */ /* 0x000ea2000c1e1900 */
[----:B0-----:R-:W-:-:S03]  /*0840*/  @!P0 IMAD.WIDE R8, R21, 0x4, R8 ;  /* 0x0000000415088825 */ /* 0x001fc600078e0208 */
[----:B------:R-:W3:Y:S04]  /*0850*/  @!P0 LDG.E R7, desc[UR4][R6.64] ;  /* 0x0000000406078981 */ /* 0x000ee8000c1e1900 */
[----:B------:R-:W3:Y:S01]  /*0860*/  @!P0 LDG.E R8, desc[UR4][R8.64] ;  /* 0x0000000408088981 */ /* 0x000ee2000c1e1900 */
[----:B----4-:R-:W-:-:S04]  /*0870*/  @P1 FFMA R2, R13, R2, R24 ;  /* 0x000000020d021223 */ /* 0x010fc80000000018 */
[----:B--2---:R-:W-:-:S04]  /*0880*/  @P1 FFMA R24, R5, R14, R2 ;  /* 0x0000000e05181223 */ /* 0x004fc80000000002 */
[----:B---3--:R-:W-:-:S07]  /*0890*/  @!P0 FFMA R24, R7, R8, R24 ;  /* 0x0000000807188223 */ /* 0x008fce0000000018 */
.L_x_36:
[----:B------:R-:W0:Y:S01]  /*08a0*/  LDC.64 R4, c[0x0][0x390] ;  /* 0x0000e400ff047b82 */ /* 0x000e220000000a00 */
[----:B------:R-:W-:-:S04]  /*08b0*/  IMAD R3, R19, R3, R0 ;  /* 0x0000000313037224 */ /* 0x000fc800078e0200 */
[----:B0-----:R-:W-:-:S05]  /*08c0*/  IMAD.WIDE R2, R3, 0x4, R4 ;  /* 0x0000000403027825 */ /* 0x001fca00078e0204 */
[----:B------:R-:W-:Y:S01]  /*08d0*/  STG.E desc[UR4][R2.64], R24 ;  /* 0x0000001802007986 */ /* 0x000fe2000c101904 */
[----:B------:R-:W-:Y:S05]  /*08e0*/  EXIT ;  /* 0x000000000000794d */ /* 0x000fea0003800000 */
.L_x_40:
        /* <DEDUP_REMOVED lines=9> */
.L_x_44:


//--------------------- .nv.shared._Z16matmul_v4_kernelILi128ELi128ELi32ELi256ELi32EEvPKfS1_Pfiii --------------------------
	.section	.nv.shared._Z16matmul_v4_kernelILi128ELi128ELi32ELi256ELi32EEvPKfS1_Pfiii,"aw",@nobits
	.sectionflags	@""
	.align	4
.nv.shared._Z16matmul_v4_kernelILi128ELi128ELi32ELi256ELi32EEvPKfS1_Pfiii:
	.zero		17408


//--------------------- .nv.shared.reserved.0     --------------------------
	.section	.nv.shared.reserved.0,"aw",@nobits
	.weak		__nv_reservedSMEM_offset_0_alias
	.size		__nv_reservedSMEM_offset_0_alias, 0, 64
	.other		__nv_reservedSMEM_offset_0_alias,@"STO_CUDA_RESERVED_SHARED STV_DEFAULT"
__nv_reservedSMEM_offset_0_alias:
	.zero		0
	.zero		64


//--------------------- .nv.shared._Z16matmul_v3_kernelILi128ELi128ELi32ELi256EEvPKfS1_Pfiii --------------------------
	.section	.nv.shared._Z16matmul_v3_kernelILi128ELi128ELi32ELi256EEvPKfS1_Pfiii,"aw",@nobits
	.sectionflags	@""
	.align	4
.nv.shared._Z16matmul_v3_kernelILi128ELi128ELi32ELi256EEvPKfS1_Pfiii:
	.zero		33792


//--------------------- .nv.shared._Z16matmul_v2_kernelILi32EEvPKfS1_Pfiii --------------------------
	.section	.nv.shared._Z16matmul_v2_kernelILi32EEvPKfS1_Pfiii,"aw",@nobits
	.sectionflags	@""
	.align	4
.nv.shared._Z16matmul_v2_kernelILi32EEvPKfS1_Pfiii:
	.zero		9216


//--------------------- .nv.constant0._Z16matmul_v4_kernelILi128ELi128ELi32ELi256ELi32EEvPKfS1_Pfiii --------------------------
	.section	.nv.constant0._Z16matmul_v4_kernelILi128ELi128ELi32ELi256ELi32EEvPKfS1_Pfiii,"a",@progbits
	.sectionflags	@""
	.align	4
.nv.constant0._Z16matmul_v4_kernelILi128ELi128ELi32ELi256ELi32EEvPKfS1_Pfiii:
	.zero		932


//--------------------- .nv.constant0._Z16matmul_v3_kernelILi128ELi128ELi32ELi256EEvPKfS1_Pfiii --------------------------
	.section	.nv.constant0._Z16matmul_v3_kernelILi128ELi128ELi32ELi256EEvPKfS1_Pfiii,"a",@progbits
	.sectionflags	@""
	.align	4
.nv.constant0._Z16matmul_v3_kernelILi128ELi128ELi32ELi256EEvPKfS1_Pfiii:
	.zero		932


//--------------------- .nv.constant0._Z16matmul_v2_kernelILi32EEvPKfS1_Pfiii --------------------------
	.section	.nv.constant0._Z16matmul_v2_kernelILi32EEvPKfS1_Pfiii,"a",@progbits
	.sectionflags	@""
	.align	4
.nv.constant0._Z16matmul_v2_kernelILi32EEvPKfS1_Pfiii:
	.zero		932


//--------------------- .nv.constant0._Z16matmul_v1_kernelPKfS0_Pfiii --------------------------
	.section	.nv.constant0._Z16matmul_v1_kernelPKfS0_Pfiii,"a",@progbits
	.sectionflags	@""
	.align	4
.nv.constant0._Z16matmul_v1_kernelPKfS0_Pfiii:
	.zero		932


//--------------------- SYMBOLS --------------------------

	.type		.nv.reservedSmem.offset0,@object
	.size		.nv.reservedSmem.offset0,0x4
	.type		.nv.reservedSmem.cap,@object
	.size		.nv.reservedSmem.cap,0x4
